//
// Generated by NVIDIA NVVM Compiler
//
// Compiler Build ID: CL-36424714
// Cuda compilation tools, release 13.0, V13.0.88
// Based on NVVM 20.0.0
//

.version 9.0
.target sm_100
.address_size 64

	// .globl	mwc_store_output_kernel
.extern .func  (.param .b32 func_retval0) vprintf
(
	.param .b64 vprintf_param_0,
	.param .b64 vprintf_param_1
)
;
.global .align 1 .b8 $str[29] = {105, 58, 32, 37, 100, 44, 32, 97, 58, 32, 37, 108, 117, 44, 32, 111, 100, 100, 101, 118, 101, 110, 58, 32, 37, 108, 117, 10};
.global .align 1 .b8 $str$1[5] = {37, 100, 44, 32};
.global .align 1 .b8 $str$2[21] = {70, 111, 117, 110, 100, 32, 105, 116, 32, 97, 116, 32, 37, 100, 44, 32, 37, 108, 117, 10};
.global .align 1 .b8 $str$3[2] = {10};

.visible .entry mwc_store_output_kernel(
	.param .u32 mwc_store_output_kernel_param_0,
	.param .u64 mwc_store_output_kernel_param_1,
	.param .u64 .ptr .align 1 mwc_store_output_kernel_param_2,
	.param .u64 .ptr .align 1 mwc_store_output_kernel_param_3,
	.param .u64 .ptr .align 1 mwc_store_output_kernel_param_4,
	.param .u64 mwc_store_output_kernel_param_5
)
{
	.reg .pred 	%p<11>;
	.reg .b32 	%r<31>;
	.reg .b64 	%rd<126>;

	ld.param.u32 	%r17, [mwc_store_output_kernel_param_0];
	ld.param.u64 	%rd22, [mwc_store_output_kernel_param_1];
	ld.param.u64 	%rd18, [mwc_store_output_kernel_param_2];
	ld.param.u64 	%rd19, [mwc_store_output_kernel_param_3];
	ld.param.u64 	%rd20, [mwc_store_output_kernel_param_4];
	ld.param.u64 	%rd21, [mwc_store_output_kernel_param_5];
	mov.u32 	%r18, %ctaid.x;
	mov.u32 	%r19, %ntid.x;
	mov.u32 	%r20, %tid.x;
	mad.lo.s32 	%r21, %r18, %r19, %r20;
	cvt.s64.s32 	%rd1, %r21;
	setp.le.u64 	%p1, %rd22, %rd1;
	@%p1 bra 	$L__BB0_13;
	cvta.to.global.u64 	%rd2, %rd18;
	cvta.to.global.u64 	%rd3, %rd19;
	setp.eq.s64 	%p2, %rd21, 0;
	@%p2 bra 	$L__BB0_13;
	shl.b64 	%rd24, %rd1, 2;
	add.s64 	%rd25, %rd3, %rd24;
	ld.global.u32 	%r26, [%rd25];
	add.s64 	%rd26, %rd2, %rd24;
	ld.global.u32 	%r25, [%rd26];
	cvt.u64.u32 	%rd4, %r17;
	cvta.to.global.u64 	%rd27, %rd20;
	shl.b64 	%rd28, %rd1, 3;
	add.s64 	%rd5, %rd27, %rd28;
	and.b64  	%rd6, %rd21, 7;
	setp.lt.u64 	%p3, %rd21, 8;
	mov.b64 	%rd124, 0;
	@%p3 bra 	$L__BB0_5;
	and.b64  	%rd124, %rd21, -8;
	mov.b64 	%rd122, 0;
	mov.u64 	%rd121, %rd124;
$L__BB0_4:
	.pragma "nounroll";
	cvt.u64.u32 	%rd30, %r26;
	cvt.u64.u32 	%rd31, %r25;
	mad.lo.s64 	%rd32, %rd30, %rd4, %rd31;
	shr.u64 	%rd33, %rd32, 32;
	ld.global.u64 	%rd34, [%rd5];
	cvta.to.global.u64 	%rd35, %rd34;
	add.s64 	%rd36, %rd35, %rd122;
	st.global.u32 	[%rd36], %rd32;
	and.b64  	%rd37, %rd32, 4294967295;
	mad.lo.s64 	%rd38, %rd37, %rd4, %rd33;
	shr.u64 	%rd39, %rd38, 32;
	ld.global.u64 	%rd40, [%rd5];
	cvta.to.global.u64 	%rd41, %rd40;
	add.s64 	%rd42, %rd41, %rd122;
	st.global.u32 	[%rd42+4], %rd38;
	and.b64  	%rd43, %rd38, 4294967295;
	mad.lo.s64 	%rd44, %rd43, %rd4, %rd39;
	shr.u64 	%rd45, %rd44, 32;
	ld.global.u64 	%rd46, [%rd5];
	cvta.to.global.u64 	%rd47, %rd46;
	add.s64 	%rd48, %rd47, %rd122;
	st.global.u32 	[%rd48+8], %rd44;
	and.b64  	%rd49, %rd44, 4294967295;
	mad.lo.s64 	%rd50, %rd49, %rd4, %rd45;
	shr.u64 	%rd51, %rd50, 32;
	ld.global.u64 	%rd52, [%rd5];
	cvta.to.global.u64 	%rd53, %rd52;
	add.s64 	%rd54, %rd53, %rd122;
	st.global.u32 	[%rd54+12], %rd50;
	and.b64  	%rd55, %rd50, 4294967295;
	mad.lo.s64 	%rd56, %rd55, %rd4, %rd51;
	shr.u64 	%rd57, %rd56, 32;
	ld.global.u64 	%rd58, [%rd5];
	cvta.to.global.u64 	%rd59, %rd58;
	add.s64 	%rd60, %rd59, %rd122;
	st.global.u32 	[%rd60+16], %rd56;
	and.b64  	%rd61, %rd56, 4294967295;
	mad.lo.s64 	%rd62, %rd61, %rd4, %rd57;
	shr.u64 	%rd63, %rd62, 32;
	ld.global.u64 	%rd64, [%rd5];
	cvta.to.global.u64 	%rd65, %rd64;
	add.s64 	%rd66, %rd65, %rd122;
	st.global.u32 	[%rd66+20], %rd62;
	and.b64  	%rd67, %rd62, 4294967295;
	mad.lo.s64 	%rd68, %rd67, %rd4, %rd63;
	shr.u64 	%rd69, %rd68, 32;
	ld.global.u64 	%rd70, [%rd5];
	cvta.to.global.u64 	%rd71, %rd70;
	add.s64 	%rd72, %rd71, %rd122;
	st.global.u32 	[%rd72+24], %rd68;
	and.b64  	%rd73, %rd68, 4294967295;
	mad.lo.s64 	%rd74, %rd73, %rd4, %rd69;
	{ .reg .b32 tmp; mov.b64 {tmp, %r25}, %rd74; }
	cvt.u32.u64 	%r26, %rd74;
	ld.global.u64 	%rd75, [%rd5];
	cvta.to.global.u64 	%rd76, %rd75;
	add.s64 	%rd77, %rd76, %rd122;
	st.global.u32 	[%rd77+28], %r26;
	add.s64 	%rd122, %rd122, 32;
	add.s64 	%rd121, %rd121, -8;
	setp.ne.s64 	%p4, %rd121, 0;
	@%p4 bra 	$L__BB0_4;
$L__BB0_5:
	setp.eq.s64 	%p5, %rd6, 0;
	@%p5 bra 	$L__BB0_13;
	and.b64  	%rd13, %rd21, 3;
	setp.lt.u64 	%p6, %rd6, 4;
	@%p6 bra 	$L__BB0_8;
	cvt.u64.u32 	%rd78, %r26;
	cvt.u64.u32 	%rd79, %r25;
	mad.lo.s64 	%rd80, %rd78, %rd4, %rd79;
	shr.u64 	%rd81, %rd80, 32;
	ld.global.u64 	%rd82, [%rd5];
	cvta.to.global.u64 	%rd83, %rd82;
	shl.b64 	%rd84, %rd124, 2;
	add.s64 	%rd85, %rd83, %rd84;
	st.global.u32 	[%rd85], %rd80;
	and.b64  	%rd86, %rd80, 4294967295;
	mad.lo.s64 	%rd87, %rd86, %rd4, %rd81;
	shr.u64 	%rd88, %rd87, 32;
	ld.global.u64 	%rd89, [%rd5];
	cvta.to.global.u64 	%rd90, %rd89;
	add.s64 	%rd91, %rd90, %rd84;
	st.global.u32 	[%rd91+4], %rd87;
	and.b64  	%rd92, %rd87, 4294967295;
	mad.lo.s64 	%rd93, %rd92, %rd4, %rd88;
	shr.u64 	%rd94, %rd93, 32;
	ld.global.u64 	%rd95, [%rd5];
	cvta.to.global.u64 	%rd96, %rd95;
	add.s64 	%rd97, %rd96, %rd84;
	st.global.u32 	[%rd97+8], %rd93;
	and.b64  	%rd98, %rd93, 4294967295;
	mad.lo.s64 	%rd99, %rd98, %rd4, %rd94;
	cvt.u32.u64 	%r26, %rd99;
	ld.global.u64 	%rd100, [%rd5];
	cvta.to.global.u64 	%rd101, %rd100;
	add.s64 	%rd102, %rd101, %rd84;
	st.global.u32 	[%rd102+12], %r26;
	{ .reg .b32 tmp; mov.b64 {tmp, %r25}, %rd99; }
	add.s64 	%rd124, %rd124, 4;
$L__BB0_8:
	setp.eq.s64 	%p7, %rd13, 0;
	@%p7 bra 	$L__BB0_13;
	setp.eq.s64 	%p8, %rd13, 1;
	@%p8 bra 	$L__BB0_11;
	cvt.u64.u32 	%rd103, %r26;
	cvt.u64.u32 	%rd104, %r25;
	mad.lo.s64 	%rd105, %rd103, %rd4, %rd104;
	shr.u64 	%rd106, %rd105, 32;
	ld.global.u64 	%rd107, [%rd5];
	cvta.to.global.u64 	%rd108, %rd107;
	shl.b64 	%rd109, %rd124, 2;
	add.s64 	%rd110, %rd108, %rd109;
	st.global.u32 	[%rd110], %rd105;
	and.b64  	%rd111, %rd105, 4294967295;
	mad.lo.s64 	%rd112, %rd111, %rd4, %rd106;
	cvt.u32.u64 	%r26, %rd112;
	ld.global.u64 	%rd113, [%rd5];
	cvta.to.global.u64 	%rd114, %rd113;
	add.s64 	%rd115, %rd114, %rd109;
	st.global.u32 	[%rd115+4], %r26;
	{ .reg .b32 tmp; mov.b64 {tmp, %r25}, %rd112; }
	add.s64 	%rd124, %rd124, 2;
$L__BB0_11:
	and.b64  	%rd116, %rd21, 1;
	setp.eq.b64 	%p9, %rd116, 1;
	not.pred 	%p10, %p9;
	@%p10 bra 	$L__BB0_13;
	mad.lo.s32 	%r22, %r26, %r17, %r25;
	ld.global.u64 	%rd117, [%rd5];
	cvta.to.global.u64 	%rd118, %rd117;
	shl.b64 	%rd119, %rd124, 2;
	add.s64 	%rd120, %rd118, %rd119;
	st.global.u32 	[%rd120], %r22;
$L__BB0_13:
	ret;

}
	// .globl	mwc_find_seed_kernel
.visible .entry mwc_find_seed_kernel(
	.param .u32 mwc_find_seed_kernel_param_0,
	.param .u64 mwc_find_seed_kernel_param_1,
	.param .u64 mwc_find_seed_kernel_param_2,
	.param .u32 mwc_find_seed_kernel_param_3,
	.param .u32 mwc_find_seed_kernel_param_4,
	.param .u32 mwc_find_seed_kernel_param_5,
	.param .u64 .ptr .align 1 mwc_find_seed_kernel_param_6,
	.param .u64 mwc_find_seed_kernel_param_7
)
{
	.local .align 16 .b8 	__local_depot1[96];
	.reg .b64 	%SP;
	.reg .b64 	%SPL;
	.reg .pred 	%p<13>;
	.reg .b32 	%r<102>;
	.reg .b64 	%rd<115>;

	mov.u64 	%SPL, __local_depot1;
	cvta.local.u64 	%SP, %SPL;
	ld.param.u32 	%r18, [mwc_find_seed_kernel_param_0];
	ld.param.u32 	%r22, [mwc_find_seed_kernel_param_1];
	ld.param.u64 	%rd23, [mwc_find_seed_kernel_param_2];
	ld.param.u32 	%r19, [mwc_find_seed_kernel_param_3];
	ld.param.u32 	%r20, [mwc_find_seed_kernel_param_4];
	ld.param.u32 	%r21, [mwc_find_seed_kernel_param_5];
	ld.param.u64 	%rd21, [mwc_find_seed_kernel_param_6];
	ld.param.u64 	%rd22, [mwc_find_seed_kernel_param_7];
	add.u64 	%rd1, %SPL, 0;
	add.u64 	%rd2, %SPL, 64;
	add.u64 	%rd26, %SP, 72;
	add.u64 	%rd3, %SPL, 72;
	mov.u32 	%r23, %ctaid.x;
	mov.u32 	%r24, %ntid.x;
	mov.u32 	%r25, %tid.x;
	mad.lo.s32 	%r26, %r23, %r24, %r25;
	add.s32 	%r1, %r26, %r22;
	cvt.s64.s32 	%rd27, %r1;
	setp.lt.u64 	%p1, %rd23, %rd27;
	@%p1 bra 	$L__BB1_19;
	cvt.u64.u32 	%rd4, %r18;
	mov.b32 	%r27, 0;
	st.local.v2.u32 	[%rd2], {%r27, %r27};
	cvt.u64.u32 	%rd5, %r20;
	setp.eq.s32 	%p2, %r20, 0;
	@%p2 bra 	$L__BB1_19;
	setp.eq.s64 	%p3, %rd22, 0;
	@%p3 bra 	$L__BB1_5;
	cvta.to.global.u64 	%rd6, %rd21;
	add.s64 	%rd7, %rd22, -1;
	mov.b64 	%rd113, 0;
	mov.u64 	%rd42, $str;
	mov.u32 	%r100, %r19;
	mov.u32 	%r101, %r1;
$L__BB1_4:
	cvt.u64.u32 	%rd30, %r101;
	cvt.u64.u32 	%rd31, %r100;
	mad.lo.s64 	%rd32, %rd30, %rd4, %rd31;
	{ .reg .b32 tmp; mov.b64 {tmp, %r100}, %rd32; }
	cvt.u32.u64 	%r101, %rd32;
	mad.lo.s32 	%r28, %r18, %r101, %r19;
	and.b64  	%rd33, %rd113, 1;
	rem.u32 	%r29, %r28, %r21;
	shl.b64 	%rd34, %rd113, 4;
	and.b64  	%rd16, %rd34, 16;
	shl.b64 	%rd35, %rd113, 2;
	and.b64  	%rd36, %rd35, 4;
	add.s64 	%rd37, %rd2, %rd36;
	ld.local.u32 	%r30, [%rd37];
	cvt.u64.u32 	%rd38, %r30;
	add.s64 	%rd39, %rd16, %rd38;
	shl.b64 	%rd40, %rd39, 1;
	add.s64 	%rd41, %rd1, %rd40;
	st.local.u16 	[%rd41], %r29;
	add.s32 	%r31, %r30, 1;
	and.b32  	%r32, %r31, 15;
	st.local.u32 	[%rd37], %r32;
	st.local.u32 	[%rd3], %r1;
	st.local.u64 	[%rd3+8], %rd113;
	st.local.u64 	[%rd3+16], %rd33;
	cvta.global.u64 	%rd43, %rd42;
	{ // callseq 0, 0
	.param .b64 param0;
	st.param.b64 	[param0], %rd43;
	.param .b64 param1;
	st.param.b64 	[param1], %rd26;
	.param .b32 retval0;
	call.uni (retval0), 
	vprintf, 
	(
	param0, 
	param1
	);
	ld.param.b32 	%r33, [retval0];
	} // callseq 0
	cvt.u64.u32 	%rd17, %r31;
	mov.b64 	%rd114, 0;
	bra.uni 	$L__BB1_15;
$L__BB1_5:
	setp.lt.u32 	%p7, %r20, 4;
	mov.b64 	%rd112, 0;
	mov.b32 	%r98, 0;
	mov.u32 	%r99, %r98;
	@%p7 bra 	$L__BB1_9;
	and.b64  	%rd112, %rd5, 4294967292;
	mov.b64 	%rd110, 0;
	mov.b32 	%r94, 0;
	mov.u64 	%rd68, $str;
	mov.u32 	%r99, %r94;
	mov.u32 	%r96, %r19;
	mov.u32 	%r97, %r1;
$L__BB1_7:
	.pragma "nounroll";
	cvt.u64.u32 	%rd62, %r97;
	cvt.u64.u32 	%rd63, %r96;
	mad.lo.s64 	%rd64, %rd62, %rd4, %rd63;
	cvt.u32.u64 	%r45, %rd64;
	mad.lo.s32 	%r46, %r18, %r45, %r19;
	rem.u32 	%r47, %r46, %r21;
	mul.wide.u32 	%rd65, %r99, 2;
	add.s64 	%rd66, %rd1, %rd65;
	st.local.u16 	[%rd66], %r47;
	shl.b32 	%r48, %r99, 1;
	st.local.u32 	[%rd3], %r1;
	st.local.u64 	[%rd3+8], %rd110;
	mov.b64 	%rd67, 0;
	st.local.u64 	[%rd3+16], %rd67;
	cvta.global.u64 	%rd69, %rd68;
	{ // callseq 4, 0
	.param .b64 param0;
	st.param.b64 	[param0], %rd69;
	.param .b64 param1;
	st.param.b64 	[param1], %rd26;
	.param .b32 retval0;
	call.uni (retval0), 
	vprintf, 
	(
	param0, 
	param1
	);
	ld.param.b32 	%r49, [retval0];
	} // callseq 4
	shr.u64 	%rd71, %rd64, 32;
	mov.u64 	%rd72, $str$3;
	cvta.global.u64 	%rd73, %rd72;
	{ // callseq 5, 0
	.param .b64 param0;
	st.param.b64 	[param0], %rd73;
	.param .b64 param1;
	st.param.b64 	[param1], 0;
	.param .b32 retval0;
	call.uni (retval0), 
	vprintf, 
	(
	param0, 
	param1
	);
	ld.param.b32 	%r51, [retval0];
	} // callseq 5
	and.b64  	%rd74, %rd64, 4294967295;
	mad.lo.s64 	%rd75, %rd74, %rd4, %rd71;
	cvt.u32.u64 	%r53, %rd75;
	mad.lo.s32 	%r54, %r18, %r53, %r19;
	rem.u32 	%r55, %r54, %r21;
	mul.wide.u32 	%rd76, %r94, 2;
	add.s64 	%rd77, %rd1, %rd76;
	st.local.u16 	[%rd77+32], %r55;
	shl.b32 	%r56, %r94, 1;
	st.local.u32 	[%rd3], %r1;
	add.s64 	%rd78, %rd110, 1;
	st.local.u64 	[%rd3+8], %rd78;
	mov.b64 	%rd79, 1;
	st.local.u64 	[%rd3+16], %rd79;
	{ // callseq 6, 0
	.param .b64 param0;
	st.param.b64 	[param0], %rd69;
	.param .b64 param1;
	st.param.b64 	[param1], %rd26;
	.param .b32 retval0;
	call.uni (retval0), 
	vprintf, 
	(
	param0, 
	param1
	);
	ld.param.b32 	%r57, [retval0];
	} // callseq 6
	shr.u64 	%rd80, %rd75, 32;
	{ // callseq 7, 0
	.param .b64 param0;
	st.param.b64 	[param0], %rd73;
	.param .b64 param1;
	st.param.b64 	[param1], 0;
	.param .b32 retval0;
	call.uni (retval0), 
	vprintf, 
	(
	param0, 
	param1
	);
	ld.param.b32 	%r59, [retval0];
	} // callseq 7
	and.b64  	%rd81, %rd75, 4294967295;
	mad.lo.s64 	%rd82, %rd81, %rd4, %rd80;
	cvt.u32.u64 	%r61, %rd82;
	mad.lo.s32 	%r62, %r18, %r61, %r19;
	rem.u32 	%r63, %r62, %r21;
	add.s32 	%r64, %r48, 2;
	cvt.u64.u32 	%rd83, %r64;
	and.b64  	%rd84, %rd83, 30;
	add.s64 	%rd85, %rd1, %rd84;
	st.local.u16 	[%rd85], %r63;
	add.s32 	%r65, %r99, 2;
	and.b32  	%r99, %r65, 15;
	st.local.u32 	[%rd3], %r1;
	add.s64 	%rd86, %rd110, 2;
	st.local.u64 	[%rd3+8], %rd86;
	st.local.u64 	[%rd3+16], %rd67;
	{ // callseq 8, 0
	.param .b64 param0;
	st.param.b64 	[param0], %rd69;
	.param .b64 param1;
	st.param.b64 	[param1], %rd26;
	.param .b32 retval0;
	call.uni (retval0), 
	vprintf, 
	(
	param0, 
	param1
	);
	ld.param.b32 	%r66, [retval0];
	} // callseq 8
	shr.u64 	%rd87, %rd82, 32;
	{ // callseq 9, 0
	.param .b64 param0;
	st.param.b64 	[param0], %rd73;
	.param .b64 param1;
	st.param.b64 	[param1], 0;
	.param .b32 retval0;
	call.uni (retval0), 
	vprintf, 
	(
	param0, 
	param1
	);
	ld.param.b32 	%r68, [retval0];
	} // callseq 9
	and.b64  	%rd88, %rd82, 4294967295;
	mad.lo.s64 	%rd89, %rd88, %rd4, %rd87;
	cvt.u32.u64 	%r97, %rd89;
	mad.lo.s32 	%r70, %r18, %r97, %r19;
	rem.u32 	%r71, %r70, %r21;
	add.s32 	%r72, %r56, 2;
	cvt.u64.u32 	%rd90, %r72;
	and.b64  	%rd91, %rd90, 30;
	add.s64 	%rd92, %rd1, %rd91;
	st.local.u16 	[%rd92+32], %r71;
	add.s32 	%r73, %r94, 2;
	and.b32  	%r94, %r73, 15;
	st.local.u32 	[%rd3], %r1;
	add.s64 	%rd93, %rd110, 3;
	st.local.u64 	[%rd3+8], %rd93;
	st.local.u64 	[%rd3+16], %rd79;
	{ // callseq 10, 0
	.param .b64 param0;
	st.param.b64 	[param0], %rd69;
	.param .b64 param1;
	st.param.b64 	[param1], %rd26;
	.param .b32 retval0;
	call.uni (retval0), 
	vprintf, 
	(
	param0, 
	param1
	);
	ld.param.b32 	%r74, [retval0];
	} // callseq 10
	{ .reg .b32 tmp; mov.b64 {tmp, %r96}, %rd89; }
	{ // callseq 11, 0
	.param .b64 param0;
	st.param.b64 	[param0], %rd73;
	.param .b64 param1;
	st.param.b64 	[param1], 0;
	.param .b32 retval0;
	call.uni (retval0), 
	vprintf, 
	(
	param0, 
	param1
	);
	ld.param.b32 	%r76, [retval0];
	} // callseq 11
	add.s64 	%rd110, %rd110, 4;
	setp.ne.s64 	%p8, %rd110, %rd112;
	@%p8 bra 	$L__BB1_7;
	mov.b64 	%rd94, {%r99, %r94};
	st.local.v2.u32 	[%rd2], {%r99, %r94};
	{ .reg .b32 tmp; mov.b64 {tmp, %r98}, %rd94; }
$L__BB1_9:
	and.b64  	%rd12, %rd5, 3;
	setp.eq.s64 	%p9, %rd12, 0;
	@%p9 bra 	$L__BB1_19;
	setp.eq.s64 	%p10, %rd12, 1;
	@%p10 bra 	$L__BB1_12;
	add.s32 	%r78, %r99, 1;
	and.b32  	%r79, %r78, 15;
	st.local.u32 	[%rd2], %r79;
	st.local.u32 	[%rd3], %r1;
	st.local.u64 	[%rd3+8], %rd112;
	mov.b64 	%rd95, 0;
	st.local.u64 	[%rd3+16], %rd95;
	mov.u64 	%rd96, $str;
	cvta.global.u64 	%rd97, %rd96;
	add.u64 	%rd98, %SP, 72;
	{ // callseq 12, 0
	.param .b64 param0;
	st.param.b64 	[param0], %rd97;
	.param .b64 param1;
	st.param.b64 	[param1], %rd98;
	.param .b32 retval0;
	call.uni (retval0), 
	vprintf, 
	(
	param0, 
	param1
	);
	ld.param.b32 	%r80, [retval0];
	} // callseq 12
	mov.u64 	%rd99, $str$3;
	cvta.global.u64 	%rd100, %rd99;
	{ // callseq 13, 0
	.param .b64 param0;
	st.param.b64 	[param0], %rd100;
	.param .b64 param1;
	st.param.b64 	[param1], 0;
	.param .b32 retval0;
	call.uni (retval0), 
	vprintf, 
	(
	param0, 
	param1
	);
	ld.param.b32 	%r82, [retval0];
	} // callseq 13
	add.s64 	%rd101, %rd112, 1;
	add.s32 	%r84, %r98, 1;
	and.b32  	%r85, %r84, 15;
	st.local.u32 	[%rd2+4], %r85;
	st.local.u32 	[%rd3], %r1;
	st.local.u64 	[%rd3+8], %rd101;
	mov.b64 	%rd102, 1;
	st.local.u64 	[%rd3+16], %rd102;
	{ // callseq 14, 0
	.param .b64 param0;
	st.param.b64 	[param0], %rd97;
	.param .b64 param1;
	st.param.b64 	[param1], %rd98;
	.param .b32 retval0;
	call.uni (retval0), 
	vprintf, 
	(
	param0, 
	param1
	);
	ld.param.b32 	%r86, [retval0];
	} // callseq 14
	{ // callseq 15, 0
	.param .b64 param0;
	st.param.b64 	[param0], %rd100;
	.param .b64 param1;
	st.param.b64 	[param1], 0;
	.param .b32 retval0;
	call.uni (retval0), 
	vprintf, 
	(
	param0, 
	param1
	);
	ld.param.b32 	%r88, [retval0];
	} // callseq 15
	add.s64 	%rd112, %rd112, 2;
$L__BB1_12:
	and.b64  	%rd103, %rd5, 1;
	setp.eq.b64 	%p11, %rd103, 1;
	not.pred 	%p12, %p11;
	@%p12 bra 	$L__BB1_19;
	and.b64  	%rd104, %rd112, 1;
	st.local.u32 	[%rd3], %r1;
	st.local.u64 	[%rd3+8], %rd112;
	st.local.u64 	[%rd3+16], %rd104;
	mov.u64 	%rd105, $str;
	cvta.global.u64 	%rd106, %rd105;
	add.u64 	%rd107, %SP, 72;
	{ // callseq 16, 0
	.param .b64 param0;
	st.param.b64 	[param0], %rd106;
	.param .b64 param1;
	st.param.b64 	[param1], %rd107;
	.param .b32 retval0;
	call.uni (retval0), 
	vprintf, 
	(
	param0, 
	param1
	);
	ld.param.b32 	%r90, [retval0];
	} // callseq 16
	mov.u64 	%rd108, $str$3;
	cvta.global.u64 	%rd109, %rd108;
	{ // callseq 17, 0
	.param .b64 param0;
	st.param.b64 	[param0], %rd109;
	.param .b64 param1;
	st.param.b64 	[param1], 0;
	.param .b32 retval0;
	call.uni (retval0), 
	vprintf, 
	(
	param0, 
	param1
	);
	ld.param.b32 	%r92, [retval0];
	} // callseq 17
	bra.uni 	$L__BB1_19;
$L__BB1_14:
	add.s64 	%rd114, %rd114, 1;
$L__BB1_15:
	shl.b64 	%rd45, %rd114, 2;
	add.s64 	%rd46, %rd6, %rd45;
	ld.global.u32 	%r35, [%rd46];
	add.s64 	%rd47, %rd114, %rd17;
	and.b64  	%rd48, %rd47, 15;
	add.s64 	%rd49, %rd16, %rd48;
	shl.b64 	%rd50, %rd49, 1;
	add.s64 	%rd51, %rd1, %rd50;
	ld.local.u16 	%r36, [%rd51];
	st.local.u32 	[%rd3], %r36;
	mov.u64 	%rd52, $str$1;
	cvta.global.u64 	%rd53, %rd52;
	{ // callseq 1, 0
	.param .b64 param0;
	st.param.b64 	[param0], %rd53;
	.param .b64 param1;
	st.param.b64 	[param1], %rd26;
	.param .b32 retval0;
	call.uni (retval0), 
	vprintf, 
	(
	param0, 
	param1
	);
	ld.param.b32 	%r37, [retval0];
	} // callseq 1
	setp.ne.s32 	%p4, %r35, %r36;
	@%p4 bra 	$L__BB1_18;
	setp.ne.s64 	%p6, %rd114, %rd7;
	@%p6 bra 	$L__BB1_14;
	st.local.u32 	[%rd3], %r1;
	st.local.u64 	[%rd3+8], %rd113;
	mov.u64 	%rd57, $str$2;
	cvta.global.u64 	%rd58, %rd57;
	{ // callseq 3, 0
	.param .b64 param0;
	st.param.b64 	[param0], %rd58;
	.param .b64 param1;
	st.param.b64 	[param1], %rd26;
	.param .b32 retval0;
	call.uni (retval0), 
	vprintf, 
	(
	param0, 
	param1
	);
	ld.param.b32 	%r41, [retval0];
	} // callseq 3
	bra.uni 	$L__BB1_19;
$L__BB1_18:
	mov.u64 	%rd55, $str$3;
	cvta.global.u64 	%rd56, %rd55;
	{ // callseq 2, 0
	.param .b64 param0;
	st.param.b64 	[param0], %rd56;
	.param .b64 param1;
	st.param.b64 	[param1], 0;
	.param .b32 retval0;
	call.uni (retval0), 
	vprintf, 
	(
	param0, 
	param1
	);
	ld.param.b32 	%r39, [retval0];
	} // callseq 2
	add.s64 	%rd113, %rd113, 1;
	setp.ne.s64 	%p5, %rd113, %rd5;
	@%p5 bra 	$L__BB1_4;
$L__BB1_19:
	ret;

}


// ===== COMPILED SASS (sm_100) =====

	.target	sm_100

	.elftype	@"ET_EXEC"


//--------------------- .note.nv.tkinfo           --------------------------
	.section	.note.nv.tkinfo,"",@"SHT_NOTE"
	.sectionflags	@"SHF_NOTE_NV_TKINFO"
	.tkinfo
        /*0018*/ 	.word	0x00000002
        /*0030*/ 	.string	""
        /*0030*/ 	.string	"ptxas"
        /*0030*/ 	.string	"Cuda compilation tools, release 13.0, V13.0.88"
        /*0030*/ 	.string	"Build cuda_13.0.r13.0/compiler.36424714_0"
        /*0030*/ 	.string	"-arch sm_100 -m 64 "



//--------------------- .note.nv.cuinfo           --------------------------
	.section	.note.nv.cuinfo,"",@"SHT_NOTE"
	.sectionflags	@"SHF_NOTE_NV_CUINFO"
        /*0018*/ 	.short	0x0002
        /*001a*/ 	.short	0x0064
        /*001c*/ 	.short	0x0082
	.zero		2


//--------------------- .nv.info                  --------------------------
	.section	.nv.info,"",@"SHT_CUDA_INFO"
	.align	4


	//----- nvinfo : EIATTR_REGCOUNT
	.align		4
        /*0000*/ 	.byte	0x04, 0x2f
        /*0002*/ 	.short	(.L_5 - .L_4)
	.align		4
.L_4:
        /*0004*/ 	.word	index@(mwc_store_output_kernel)
        /*0008*/ 	.word	0x00000016


	//----- nvinfo : EIATTR_FRAME_SIZE
	.align		4
.L_5:
        /*000c*/ 	.byte	0x04, 0x11
        /*000e*/ 	.short	(.L_7 - .L_6)
	.align		4
.L_6:
        /*0010*/ 	.word	index@(mwc_store_output_kernel)
        /*0014*/ 	.word	0x00000000


	//----- nvinfo : EIATTR_REGCOUNT
	.align		4
.L_7:
        /*0018*/ 	.byte	0x04, 0x2f
        /*001a*/ 	.short	(.L_9 - .L_8)
	.align		4
.L_8:
        /*001c*/ 	.word	index@(mwc_find_seed_kernel)
        /*0020*/ 	.word	0x00000022


	//----- nvinfo : EIATTR_FRAME_SIZE
	.align		4
.L_9:
        /*0024*/ 	.byte	0x04, 0x11
        /*0026*/ 	.short	(.L_11 - .L_10)
	.align		4
.L_10:
        /*0028*/ 	.word	index@(mwc_find_seed_kernel)
        /*002c*/ 	.word	0x00000060


	//----- nvinfo : EIATTR_MIN_STACK_SIZE
	.align		4
.L_11:
        /*0030*/ 	.byte	0x04, 0x12
        /*0032*/ 	.short	(.L_13 - .L_12)
	.align		4
.L_12:
        /*0034*/ 	.word	index@(mwc_find_seed_kernel)
        /*0038*/ 	.word	0x00000060


	//----- nvinfo : EIATTR_MIN_STACK_SIZE
	.align		4
.L_13:
        /*003c*/ 	.byte	0x04, 0x12
        /*003e*/ 	.short	(.L_15 - .L_14)
	.align		4
.L_14:
        /*0040*/ 	.word	index@(mwc_store_output_kernel)
        /*0044*/ 	.word	0x00000000
.L_15:


//--------------------- .nv.compat                --------------------------
	.section	.nv.compat,"",@"SHT_CUDA_COMPAT_INFO"
	.align	4
        /*0000*/ 	.byte	0x02, 0x09, 0x00, 0x00, 0x02, 0x02, 0x01, 0x00, 0x02, 0x05, 0x05, 0x00, 0x03, 0x07, 0x01, 0x01
        /*0010*/ 	.byte	0x02, 0x03, 0x00, 0x00, 0x02, 0x06, 0x01, 0x00, 0x04, 0x0b, 0x08, 0x00, 0x09, 0x00, 0x00, 0x00
        /*0020*/ 	.byte	0x00, 0x00, 0x00, 0x00


//--------------------- .nv.info.mwc_find_seed_kernel --------------------------
	.section	.nv.info.mwc_find_seed_kernel,"",@"SHT_CUDA_INFO"
	.sectionflags	@""
	.align	4


	//----- nvinfo : EIATTR_CUDA_API_VERSION
	.align		4
        /*0000*/ 	.byte	0x04, 0x37
        /*0002*/ 	.short	(.L_17 - .L_16)
.L_16:
        /*0004*/ 	.word	0x00000082


	//----- nvinfo : EIATTR_KPARAM_INFO
	.align		4
.L_17:
        /*0008*/ 	.byte	0x04, 0x17
        /*000a*/ 	.short	(.L_19 - .L_18)
.L_18:
        /*000c*/ 	.word	0x00000000
        /*0010*/ 	.short	0x0007
        /*0012*/ 	.short	0x0030
        /*0014*/ 	.byte	0x00, 0xf0, 0x21, 0x00


	//----- nvinfo : EIATTR_KPARAM_INFO
	.align		4
.L_19:
        /*0018*/ 	.byte	0x04, 0x17
        /*001a*/ 	.short	(.L_21 - .L_20)
.L_20:
        /*001c*/ 	.word	0x00000000
        /*0020*/ 	.short	0x0006
        /*0022*/ 	.short	0x0028
        /*0024*/ 	.byte	0x00, 0xf5, 0x21, 0x00


	//----- nvinfo : EIATTR_KPARAM_INFO
	.align		4
.L_21:
        /*0028*/ 	.byte	0x04, 0x17
        /*002a*/ 	.short	(.L_23 - .L_22)
.L_22:
        /*002c*/ 	.word	0x00000000
        /*0030*/ 	.short	0x0005
        /*0032*/ 	.short	0x0020
        /*0034*/ 	.byte	0x00, 0xf0, 0x11, 0x00


	//----- nvinfo : EIATTR_KPARAM_INFO
	.align		4
.L_23:
        /*0038*/ 	.byte	0x04, 0x17
        /*003a*/ 	.short	(.L_25 - .L_24)
.L_24:
        /*003c*/ 	.word	0x00000000
        /*0040*/ 	.short	0x0004
        /*0042*/ 	.short	0x001c
        /*0044*/ 	.byte	0x00, 0xf0, 0x11, 0x00


	//----- nvinfo : EIATTR_KPARAM_INFO
	.align		4
.L_25:
        /*0048*/ 	.byte	0x04, 0x17
        /*004a*/ 	.short	(.L_27 - .L_26)
.L_26:
        /*004c*/ 	.word	0x00000000
        /*0050*/ 	.short	0x0003
        /*0052*/ 	.short	0x0018
        /*0054*/ 	.byte	0x00, 0xf0, 0x11, 0x00


	//----- nvinfo : EIATTR_KPARAM_INFO
	.align		4
.L_27:
        /*0058*/ 	.byte	0x04, 0x17
        /*005a*/ 	.short	(.L_29 - .L_28)
.L_28:
        /*005c*/ 	.word	0x00000000
        /*0060*/ 	.short	0x0002
        /*0062*/ 	.short	0x0010
        /*0064*/ 	.byte	0x00, 0xf0, 0x21, 0x00


	//----- nvinfo : EIATTR_KPARAM_INFO
	.align		4
.L_29:
        /*0068*/ 	.byte	0x04, 0x17
        /*006a*/ 	.short	(.L_31 - .L_30)
.L_30:
        /*006c*/ 	.word	0x00000000
        /*0070*/ 	.short	0x0001
        /*0072*/ 	.short	0x0008
        /*0074*/ 	.byte	0x00, 0xf0, 0x21, 0x00


	//----- nvinfo : EIATTR_KPARAM_INFO
	.align		4
.L_31:
        /*0078*/ 	.byte	0x04, 0x17
        /*007a*/ 	.short	(.L_33 - .L_32)
.L_32:
        /*007c*/ 	.word	0x00000000
        /*0080*/ 	.short	0x0000
        /*0082*/ 	.short	0x0000
        /*0084*/ 	.byte	0x00, 0xf0, 0x11, 0x00


	//----- nvinfo : EIATTR_SPARSE_MMA_MASK
	.align		4
.L_33:
        /*0088*/ 	.byte	0x03, 0x50
        /*008a*/ 	.short	0x0000


	//----- nvinfo : EIATTR_MAXREG_COUNT
	.align		4
        /*008c*/ 	.byte	0x03, 0x1b
        /*008e*/ 	.short	0x00ff


	//----- nvinfo : EIATTR_EXTERNS
	.align		4
        /*0090*/ 	.byte	0x04, 0x0f
        /*0092*/ 	.short	(.L_35 - .L_34)


	//   ....[0]....
	.align		4
.L_34:
        /*0094*/ 	.word	index@(vprintf)


	//----- nvinfo : EIATTR_MERCURY_ISA_VERSION
	.align		4
.L_35:
        /*0098*/ 	.byte	0x03, 0x5f
        /*009a*/ 	.short	0x0101


	//----- nvinfo : EIATTR_VRC_CTA_INIT_COUNT
	.align		4
        /*009c*/ 	.byte	0x02, 0x4a
	.zero		1
	.zero		1


	//----- nvinfo : EIATTR_SYSCALL_OFFSETS
	.align		4
        /*00a0*/ 	.byte	0x04, 0x46
        /*00a2*/ 	.short	(.L_37 - .L_36)


	//   ....[0]....
.L_36:
        /*00a4*/ 	.word	0x000005a0


	//   ....[1]....
        /*00a8*/ 	.word	0x000006e0


	//   ....[2]....
        /*00ac*/ 	.word	0x00000810


	//   ....[3]....
        /*00b0*/ 	.word	0x000008b0


	//   ....[4]....
        /*00b4*/ 	.word	0x00000c90


	//   ....[5]....
        /*00b8*/ 	.word	0x00000d00


	//   ....[6]....
        /*00bc*/ 	.word	0x00000f80


	//   ....[7]....
        /*00c0*/ 	.word	0x00000ff0


	//   ....[8]....
        /*00c4*/ 	.word	0x000012a0


	//   ....[9]....
        /*00c8*/ 	.word	0x00001310


	//   ....[10]....
        /*00cc*/ 	.word	0x000015d0


	//   ....[11]....
        /*00d0*/ 	.word	0x00001640


	//   ....[12]....
        /*00d4*/ 	.word	0x00001860


	//   ....[13]....
        /*00d8*/ 	.word	0x000018d0


	//   ....[14]....
        /*00dc*/ 	.word	0x000019e0


	//   ....[15]....
        /*00e0*/ 	.word	0x00001a50


	//   ....[16]....
        /*00e4*/ 	.word	0x00001bc0


	//   ....[17]....
        /*00e8*/ 	.word	0x00001c30


	//----- nvinfo : EIATTR_EXIT_INSTR_OFFSETS
	.align		4
.L_37:
        /*00ec*/ 	.byte	0x04, 0x1c
        /*00ee*/ 	.short	(.L_39 - .L_38)


	//   ....[0]....
.L_38:
        /*00f0*/ 	.word	0x00000100


	//   ....[1]....
        /*00f4*/ 	.word	0x00000140


	//   ....[2]....
        /*00f8*/ 	.word	0x00000820


	//   ....[3]....
        /*00fc*/ 	.word	0x00000920


	//   ....[4]....
        /*0100*/ 	.word	0x00001700


	//   ....[5]....
        /*0104*/ 	.word	0x00001ac0


	//   ....[6]....
        /*0108*/ 	.word	0x00001c40


	//----- nvinfo : EIATTR_CRS_STACK_SIZE
	.align		4
.L_39:
        /*010c*/ 	.byte	0x04, 0x1e
        /*010e*/ 	.short	(.L_41 - .L_40)
.L_40:
        /*0110*/ 	.word	0x00000000


	//----- nvinfo : EIATTR_CBANK_PARAM_SIZE
	.align		4
.L_41:
        /*0114*/ 	.byte	0x03, 0x19
        /*0116*/ 	.short	0x0038


	//----- nvinfo : EIATTR_PARAM_CBANK
	.align		4
        /*0118*/ 	.byte	0x04, 0x0a
        /*011a*/ 	.short	(.L_43 - .L_42)
	.align		4
.L_42:
        /*011c*/ 	.word	index@(.nv.constant0.mwc_find_seed_kernel)
        /*0120*/ 	.short	0x0380
        /*0122*/ 	.short	0x0038


	//----- nvinfo : EIATTR_SW_WAR
	.align		4
.L_43:
        /*0124*/ 	.byte	0x04, 0x36
        /*0126*/ 	.short	(.L_45 - .L_44)
.L_44:
        /*0128*/ 	.word	0x00000008
.L_45:


//--------------------- .nv.info.mwc_store_output_kernel --------------------------
	.section	.nv.info.mwc_store_output_kernel,"",@"SHT_CUDA_INFO"
	.sectionflags	@""
	.align	4


	//----- nvinfo : EIATTR_CUDA_API_VERSION
	.align		4
        /*0000*/ 	.byte	0x04, 0x37
        /*0002*/ 	.short	(.L_47 - .L_46)
.L_46:
        /*0004*/ 	.word	0x00000082


	//----- nvinfo : EIATTR_KPARAM_INFO
	.align		4
.L_47:
        /*0008*/ 	.byte	0x04, 0x17
        /*000a*/ 	.short	(.L_49 - .L_48)
.L_48:
        /*000c*/ 	.word	0x00000000
        /*0010*/ 	.short	0x0005
        /*0012*/ 	.short	0x0028
        /*0014*/ 	.byte	0x00, 0xf0, 0x21, 0x00


	//----- nvinfo : EIATTR_KPARAM_INFO
	.align		4
.L_49:
        /*0018*/ 	.byte	0x04, 0x17
        /*001a*/ 	.short	(.L_51 - .L_50)
.L_50:
        /*001c*/ 	.word	0x00000000
        /*0020*/ 	.short	0x0004
        /*0022*/ 	.short	0x0020
        /*0024*/ 	.byte	0x00, 0xf5, 0x21, 0x00


	//----- nvinfo : EIATTR_KPARAM_INFO
	.align		4
.L_51:
        /*0028*/ 	.byte	0x04, 0x17
        /*002a*/ 	.short	(.L_53 - .L_52)
.L_52:
        /*002c*/ 	.word	0x00000000
        /*0030*/ 	.short	0x0003
        /*0032*/ 	.short	0x0018
        /*0034*/ 	.byte	0x00, 0xf5, 0x21, 0x00


	//----- nvinfo : EIATTR_KPARAM_INFO
	.align		4
.L_53:
        /*0038*/ 	.byte	0x04, 0x17
        /*003a*/ 	.short	(.L_55 - .L_54)
.L_54:
        /*003c*/ 	.word	0x00000000
        /*0040*/ 	.short	0x0002
        /*0042*/ 	.short	0x0010
        /*0044*/ 	.byte	0x00, 0xf5, 0x21, 0x00


	//----- nvinfo : EIATTR_KPARAM_INFO
	.align		4
.L_55:
        /*0048*/ 	.byte	0x04, 0x17
        /*004a*/ 	.short	(.L_57 - .L_56)
.L_56:
        /*004c*/ 	.word	0x00000000
        /*0050*/ 	.short	0x0001
        /*0052*/ 	.short	0x0008
        /*0054*/ 	.byte	0x00, 0xf0, 0x21, 0x00


	//----- nvinfo : EIATTR_KPARAM_INFO
	.align		4
.L_57:
        /*0058*/ 	.byte	0x04, 0x17
        /*005a*/ 	.short	(.L_59 - .L_58)
.L_58:
        /*005c*/ 	.word	0x00000000
        /*0060*/ 	.short	0x0000
        /*0062*/ 	.short	0x0000
        /*0064*/ 	.byte	0x00, 0xf0, 0x11, 0x00


	//----- nvinfo : EIATTR_SPARSE_MMA_MASK
	.align		4
.L_59:
        /*0068*/ 	.byte	0x03, 0x50
        /*006a*/ 	.short	0x0000


	//----- nvinfo : EIATTR_MAXREG_COUNT
	.align		4
        /*006c*/ 	.byte	0x03, 0x1b
        /*006e*/ 	.short	0x00ff


	//----- nvinfo : EIATTR_MERCURY_ISA_VERSION
	.align		4
        /*0070*/ 	.byte	0x03, 0x5f
        /*0072*/ 	.short	0x0101


	//----- nvinfo : EIATTR_VRC_CTA_INIT_COUNT
	.align		4
        /*0074*/ 	.byte	0x02, 0x4a
	.zero		1
	.zero		1


	//----- nvinfo : EIATTR_EXIT_INSTR_OFFSETS
	.align		4
        /*0078*/ 	.byte	0x04, 0x1c
        /*007a*/ 	.short	(.L_61 - .L_60)


	//   ....[0]....
.L_60:
        /*007c*/ 	.word	0x00000090


	//   ....[1]....
        /*0080*/ 	.word	0x000000d0


	//   ....[2]....
        /*0084*/ 	.word	0x000006b0


	//   ....[3]....
        /*0088*/ 	.word	0x00000950


	//   ....[4]....
        /*008c*/ 	.word	0x00000b10


	//   ....[5]....
        /*0090*/ 	.word	0x00000b80


	//----- nvinfo : EIATTR_CBANK_PARAM_SIZE
	.align		4
.L_61:
        /*0094*/ 	.byte	0x03, 0x19
        /*0096*/ 	.short	0x0030


	//----- nvinfo : EIATTR_PARAM_CBANK
	.align		4
        /*0098*/ 	.byte	0x04, 0x0a
        /*009a*/ 	.short	(.L_63 - .L_62)
	.align		4
.L_62:
        /*009c*/ 	.word	index@(.nv.constant0.mwc_store_output_kernel)
        /*00a0*/ 	.short	0x0380
        /*00a2*/ 	.short	0x0030


	//----- nvinfo : EIATTR_SW_WAR
	.align		4
.L_63:
        /*00a4*/ 	.byte	0x04, 0x36
        /*00a6*/ 	.short	(.L_65 - .L_64)
.L_64:
        /*00a8*/ 	.word	0x00000008
.L_65:


//--------------------- .nv.callgraph             --------------------------
	.section	.nv.callgraph,"",@"SHT_CUDA_CALLGRAPH"
	.align	4
	.sectionentsize	8
	.align		4
        /*0000*/ 	.word	0x00000000
	.align		4
        /*0004*/ 	.word	0xffffffff
	.align		4
        /*0008*/ 	.word	index@(mwc_find_seed_kernel)
	.align		4
        /*000c*/ 	.word	index@(vprintf)
	.align		4
        /*0010*/ 	.word	0x00000000
	.align		4
        /*0014*/ 	.word	0xfffffffe
	.align		4
        /*0018*/ 	.word	0x00000000
	.align		4
        /*001c*/ 	.word	0xfffffffd
	.align		4
        /*0020*/ 	.word	0x00000000
	.align		4
        /*0024*/ 	.word	0xfffffffc


//--------------------- .nv.constant4             --------------------------
	.section	.nv.constant4,"a",@progbits
	.align	8
	.align		8
.nv.constant4:
        /*0000*/ 	.dword	vprintf
	.align		8
        /*0008*/ 	.dword	$str
	.align		8
        /*0010*/ 	.dword	$str$1
	.align		8
        /*0018*/ 	.dword	$str$2
	.align		8
        /*0020*/ 	.dword	$str$3


//--------------------- .text.mwc_find_seed_kernel --------------------------
	.section	.text.mwc_find_seed_kernel,"ax",@progbits
	.align	128
        .global         mwc_find_seed_kernel
        .type           mwc_find_seed_kernel,@function
        .size           mwc_find_seed_kernel,(.L_x_33 - mwc_find_seed_kernel)
        .other          mwc_find_seed_kernel,@"STO_CUDA_ENTRY STV_DEFAULT"
mwc_find_seed_kernel:
.text.mwc_find_seed_kernel:
[----:B------:R-:W0:Y:S01]  /*0000*/  LDC R1, c[0x0][0x37c] ;  /* 0x0000df00ff017b82 */ /* 0x000e220000000800 */
[----:B------:R-:W1:Y:S01]  /*0010*/  S2R R3, SR_TID.X ;  /* 0x0000000000037919 */ /* 0x000e620000002100 */
[----:B------:R-:W2:Y:S06]  /*0020*/  LDCU UR5, c[0x0][0x2fc] ;  /* 0x00005f80ff0577ac */ /* 0x000eac0008000800 */
[----:B------:R-:W1:Y:S01]  /*0030*/  S2UR UR4, SR_CTAID.X ;  /* 0x00000000000479c3 */ /* 0x000e620000002500 */
[----:B0-----:R-:W-:Y:S01]  /*0040*/  VIADD R1, R1, 0xffffffa0 ;  /* 0xffffffa001017836 */ /* 0x001fe20000000000 */
[----:B------:R-:W0:Y:S01]  /*0050*/  LDCU UR6, c[0x0][0x388] ;  /* 0x00007100ff0677ac */ /* 0x000e220008000800 */
[----:B------:R-:W3:Y:S05]  /*0060*/  LDCU.64 UR8, c[0x0][0x390] ;  /* 0x00007200ff0877ac */ /* 0x000eea0008000a00 */
[----:B------:R-:W1:Y:S02]  /*0070*/  LDC R28, c[0x0][0x360] ;  /* 0x0000d800ff1c7b82 */ /* 0x000e640000000800 */
[----:B-1----:R-:W-:Y:S01]  /*0080*/  IMAD R28, R28, UR4, R3 ;  /* 0x000000041c1c7c24 */ /* 0x002fe2000f8e0203 */
[----:B------:R-:W1:Y:S03]  /*0090*/  LDCU UR4, c[0x0][0x2f8] ;  /* 0x00005f00ff0477ac */ /* 0x000e660008000800 */
[----:B0-----:R-:W-:-:S05]  /*00a0*/  VIADD R28, R28, UR6 ;  /* 0x000000061c1c7c36 */ /* 0x001fca0008000000 */
[----:B---3--:R-:W-:Y:S02]  /*00b0*/  ISETP.GT.U32.AND P0, PT, R28, UR8, PT ;  /* 0x000000081c007c0c */ /* 0x008fe4000bf04070 */
[----:B------:R-:W-:-:S04]  /*00c0*/  SHF.R.S32.HI R0, RZ, 0x1f, R28 ;  /* 0x0000001fff007819 */ /* 0x000fc8000001141c */
[----:B------:R-:W-:Y:S02]  /*00d0*/  ISETP.GT.U32.AND.EX P0, PT, R0, UR9, PT, P0 ;  /* 0x0000000900007c0c */ /* 0x000fe4000bf04100 */
[----:B-1----:R-:W-:-:S05]  /*00e0*/  IADD3 R2, P1, PT, R1, UR4, RZ ;  /* 0x0000000401027c10 */ /* 0x002fca000ff3e0ff */
[----:B--2---:R-:W-:-:S06]  /*00f0*/  IMAD.X R18, RZ, RZ, UR5, P1 ;  /* 0x00000005ff127e24 */ /* 0x004fcc00088e06ff */
[----:B------:R-:W-:Y:S05]  /*0100*/  @P0 EXIT ;  /* 0x000000000000094d */ /* 0x000fea0003800000 */
[----:B------:R-:W0:Y:S01]  /*0110*/  LDCU UR4, c[0x0][0x39c] ;  /* 0x00007380ff0477ac */ /* 0x000e220008000800 */
[----:B------:R1:W-:Y:S01]  /*0120*/  STL.64 [R1+0x40], RZ ;  /* 0x000040ff01007387 */ /* 0x0003e20000100a00 */
[----:B0-----:R-:W-:-:S13]  /*0130*/  ISETP.NE.AND P0, PT, RZ, UR4, PT ;  /* 0x00000004ff007c0c */ /* 0x001fda000bf05270 */
[----:B-1----:R-:W-:Y:S05]  /*0140*/  @!P0 EXIT ;  /* 0x000000000000894d */ /* 0x002fea0003800000 */
[----:B------:R-:W0:Y:S01]  /*0150*/  LDCU.64 UR38, c[0x0][0x3b0] ;  /* 0x00007600ff2677ac */ /* 0x000e220008000a00 */
[----:B------:R-:W-:-:S04]  /*0160*/  IADD3 R23, P0, PT, R2, 0x48, RZ ;  /* 0x0000004802177810 */ /* 0x000fc80007f1e0ff */
[----:B------:R-:W-:Y:S01]  /*0170*/  IADD3.X R19, PT, PT, RZ, R18, RZ, P0, !PT ;  /* 0x00000012ff137210 */ /* 0x000fe200007fe4ff */
[----:B0-----:R-:W-:-:S04]  /*0180*/  UISETP.NE.U32.AND UP0, UPT, UR38, URZ, UPT ;  /* 0x000000ff2600728c */ /* 0x001fc8000bf05070 */
[----:B------:R-:W-:-:S09]  /*0190*/  UISETP.NE.AND.EX UP0, UPT, UR39, URZ, UPT, UP0 ;  /* 0x000000ff2700728c */ /* 0x000fd2000bf05300 */
[----:B------:R-:W-:Y:S05]  /*01a0*/  BRA.U !UP0, `(.L_x_0) ;  /* 0x0000000508e07547 */ /* 0x000fea000b800000 */
[----:B------:R-:W0:Y:S01]  /*01b0*/  LDCU UR4, c[0x0][0x398] ;  /* 0x00007300ff0477ac */ /* 0x000e220008000800 */
[----:B------:R-:W-:Y:S02]  /*01c0*/  IMAD.MOV.U32 R18, RZ, RZ, RZ ;  /* 0x000000ffff127224 */ /* 0x000fe400078e00ff */
[----:B------:R-:W-:Y:S01]  /*01d0*/  IMAD.MOV.U32 R17, RZ, RZ, RZ ;  /* 0x000000ffff117224 */ /* 0x000fe200078e00ff */
[----:B------:R-:W-:Y:S01]  /*01e0*/  UIADD3 UR38, UP0, UPT, UR38, -0x1, URZ ;  /* 0xffffffff26267890 */ /* 0x000fe2000ff1e0ff */
[----:B------:R-:W-:Y:S01]  /*01f0*/  IMAD.MOV.U32 R27, RZ, RZ, R28 ;  /* 0x000000ffff1b7224 */ /* 0x000fe200078e001c */
[----:B------:R-:W1:Y:S01]  /*0200*/  LDCU.64 UR36, c[0x0][0x358] ;  /* 0x00006b00ff2477ac */ /* 0x000e620008000a00 */
[----:B------:R-:W2:Y:S01]  /*0210*/  LDCU.64 UR40, c[0x0][0x3a8] ;  /* 0x00007500ff2877ac */ /* 0x000ea20008000a00 */
[----:B------:R-:W-:Y:S01]  /*0220*/  UIADD3.X UR39, UPT, UPT, UR39, -0x1, URZ, UP0, !UPT ;  /* 0xffffffff27277890 */ /* 0x000fe200087fe4ff */
[----:B0-----:R-:W-:-:S11]  /*0230*/  MOV R29, UR4 ;  /* 0x00000004001d7c02 */ /* 0x001fd60008000f00 */
.L_x_8:
[----:B------:R-:W-:Y:S01]  /*0240*/  IMAD.SHL.U32 R0, R18, 0x4, RZ ;  /* 0x0000000412007824 */ /* 0x000fe200078e00ff */
[----:B------:R-:W0:Y:S01]  /*0250*/  LDCU UR5, c[0x0][0x3a0] ;  /* 0x00007400ff0577ac */ /* 0x000e220008000800 */
[----:B------:R-:W3:Y:S03]  /*0260*/  LDC R9, c[0x0][0x398] ;  /* 0x0000e600ff097b82 */ /* 0x000ee60000000800 */
[----:B------:R-:W-:Y:S01]  /*0270*/  LOP3.LUT R0, R0, 0x4, RZ, 0xc0, !PT ;  /* 0x0000000400007812 */ /* 0x000fe200078ec0ff */
[----:B------:R-:W4:Y:S04]  /*0280*/  LDCU UR4, c[0x0][0x380] ;  /* 0x00007000ff0477ac */ /* 0x000f280008000800 */
[----:B------:R-:W-:-:S02]  /*0290*/  IMAD.IADD R0, R1, 0x1, R0 ;  /* 0x0000000101007824 */ /* 0x000fc400078e0200 */
[----:B------:R-:W-:Y:S02]  /*02a0*/  IMAD.MOV.U32 R10, RZ, RZ, R29 ;  /* 0x000000ffff0a7224 */ /* 0x000fe400078e001d */
[----:B------:R-:W-:Y:S01]  /*02b0*/  IMAD.MOV.U32 R11, RZ, RZ, RZ ;  /* 0x000000ffff0b7224 */ /* 0x000fe200078e00ff */
[----:B------:R-:W5:Y:S01]  /*02c0*/  LDL R5, [R0+0x40] ;  /* 0x0000400000057983 */ /* 0x000f620000100800 */
[----:B------:R-:W-:Y:S01]  /*02d0*/  IMAD.MOV.U32 R2, RZ, RZ, RZ ;  /* 0x000000ffff027224 */ /* 0x000fe200078e00ff */
[----:B------:R-:W-:Y:S01]  /*02e0*/  MOV R8, 0x0 ;  /* 0x0000000000087802 */ /* 0x000fe20000000f00 */
[C---:B------:R-:W-:Y:S01]  /*02f0*/  IMAD.SHL.U32 R16, R18.reuse, 0x10, RZ ;  /* 0x0000001012107824 */ /* 0x040fe200078e00ff */
[----:B0-----:R-:W0:Y:S01]  /*0300*/  I2F.U32.RP R4, UR5 ;  /* 0x0000000500047d06 */ /* 0x001e220008209000 */
[----:B------:R-:W-:Y:S01]  /*0310*/  ISETP.NE.U32.AND P1, PT, RZ, UR5, PT ;  /* 0x00000005ff007c0c */ /* 0x000fe2000bf25070 */
[----:B------:R-:W1:Y:S01]  /*0320*/  LDCU.64 UR6, c[0x4][0x8] ;  /* 0x01000100ff0677ac */ /* 0x000e620008000a00 */
[----:B------:R-:W-:Y:S01]  /*0330*/  LOP3.LUT R12, R18, 0x1, RZ, 0xc0, !PT ;  /* 0x00000001120c7812 */ /* 0x000fe200078ec0ff */
[----:B----4-:R-:W-:Y:S01]  /*0340*/  IMAD.WIDE.U32 R10, R27, UR4, R10 ;  /* 0x000000041b0a7c25 */ /* 0x010fe2000f8e000a */
[----:B------:R-:W-:-:S02]  /*0350*/  LOP3.LUT R16, R16, 0x10, RZ, 0xc0, !PT ;  /* 0x0000001010107812 */ /* 0x000fc400078ec0ff */
[----:B------:R-:W-:Y:S01]  /*0360*/  MOV R27, R10 ;  /* 0x0000000a001b7202 */ /* 0x000fe20000000f00 */
[----:B0-----:R-:W0:Y:S02]  /*0370*/  MUFU.RCP R4, R4 ;  /* 0x0000000400047308 */ /* 0x001e240000001000 */
[----:B0-----:R-:W-:-:S06]  /*0380*/  VIADD R3, R4, 0xffffffe ;  /* 0x0ffffffe04037836 */ /* 0x001fcc0000000000 */
[----:B------:R-:W0:Y:S02]  /*0390*/  F2I.FTZ.U32.TRUNC.NTZ R3, R3 ;  /* 0x0000000300037305 */ /* 0x000e24000021f000 */
[----:B0-----:R-:W-:-:S05]  /*03a0*/  IADD3 R7, PT, PT, RZ, -R3, RZ ;  /* 0x80000003ff077210 */ /* 0x001fca0007ffe0ff */
[----:B------:R-:W-:-:S04]  /*03b0*/  IMAD R7, R7, UR5, RZ ;  /* 0x0000000507077c24 */ /* 0x000fc8000f8e02ff */
[----:B------:R-:W-:-:S04]  /*03c0*/  IMAD.HI.U32 R7, R3, R7, R2 ;  /* 0x0000000703077227 */ /* 0x000fc800078e0002 */
[----:B---3--:R-:W-:Y:S01]  /*03d0*/  IMAD R2, R10, UR4, R9 ;  /* 0x000000040a027c24 */ /* 0x008fe2000f8e0209 */
[----:B------:R-:W-:Y:S01]  /*03e0*/  UMOV UR4, URZ ;  /* 0x000000ff00047c82 */ /* 0x000fe20008000000 */
[----:B------:R-:W0:Y:S01]  /*03f0*/  LDC.64 R8, c[0x4][R8] ;  /* 0x0100000008087b82 */ /* 0x000e220000000a00 */
[----:B------:R-:W-:Y:S02]  /*0400*/  VIADD R29, R11, UR4 ;  /* 0x000000040b1d7c36 */ /* 0x000fe40008000000 */
[----:B------:R-:W-:-:S05]  /*0410*/  IMAD.HI.U32 R7, R7, R2, RZ ;  /* 0x0000000207077227 */ /* 0x000fca00078e00ff */
[----:B------:R-:W-:-:S05]  /*0420*/  IADD3 R7, PT, PT, -R7, RZ, RZ ;  /* 0x000000ff07077210 */ /* 0x000fca0007ffe1ff */
[----:B------:R-:W-:Y:S02]  /*0430*/  IMAD R6, R7, UR5, R2 ;  /* 0x0000000507067c24 */ /* 0x000fe4000f8e0202 */
[----:B------:R-:W-:-:S03]  /*0440*/  IMAD.MOV.U32 R7, RZ, RZ, RZ ;  /* 0x000000ffff077224 */ /* 0x000fc600078e00ff */
[----:B------:R-:W-:-:S13]  /*0450*/  ISETP.GE.U32.AND P0, PT, R6, UR5, PT ;  /* 0x0000000506007c0c */ /* 0x000fda000bf06070 */
[----:B------:R-:W-:-:S05]  /*0460*/  @P0 VIADD R6, R6, -UR5 ;  /* 0x8000000506060c36 */ /* 0x000fca0008000000 */
[----:B------:R-:W-:-:S13]  /*0470*/  ISETP.GE.U32.AND P0, PT, R6, UR5, PT ;  /* 0x0000000506007c0c */ /* 0x000fda000bf06070 */
[----:B------:R-:W-:Y:S02]  /*0480*/  @P0 IADD3 R6, PT, PT, R6, -UR5, RZ ;  /* 0x8000000506060c10 */ /* 0x000fe4000fffe0ff */
[----:B------:R-:W-:Y:S01]  /*0490*/  @!P1 LOP3.LUT R6, RZ, UR5, RZ, 0x33, !PT ;  /* 0x00000005ff069c12 */ /* 0x000fe2000f8e33ff */
[C---:B-----5:R-:W-:Y:S02]  /*04a0*/  IMAD.IADD R4, R5.reuse, 0x1, R16 ;  /* 0x0000000105047824 */ /* 0x060fe400078e0210 */
[----:B------:R-:W-:Y:S02]  /*04b0*/  VIADD R2, R5, 0x1 ;  /* 0x0000000105027836 */ /* 0x000fe40000000000 */
[----:B------:R-:W-:Y:S02]  /*04c0*/  IMAD.U32 R5, R4, 0x2, R1 ;  /* 0x0000000204057824 */ /* 0x000fe400078e0001 */
[----:B------:R-:W-:Y:S01]  /*04d0*/  IMAD.MOV.U32 R4, RZ, RZ, R18 ;  /* 0x000000ffff047224 */ /* 0x000fe200078e0012 */
[----:B------:R-:W-:-:S02]  /*04e0*/  LOP3.LUT R3, R2, 0xf, RZ, 0xc0, !PT ;  /* 0x0000000f02037812 */ /* 0x000fc400078ec0ff */
[----:B------:R3:W-:Y:S04]  /*04f0*/  STL.U16 [R5], R6 ;  /* 0x0000000605007387 */ /* 0x0007e80000100400 */
[----:B------:R-:W-:Y:S04]  /*0500*/  STL [R0+0x40], R3 ;  /* 0x0000400300007387 */ /* 0x000fe80000100800 */
[----:B------:R-:W-:Y:S01]  /*0510*/  STL [R1+0x48], R28 ;  /* 0x0000481c01007387 */ /* 0x000fe20000100800 */
[----:B---3--:R-:W-:Y:S01]  /*0520*/  MOV R5, R17 ;  /* 0x0000001100057202 */ /* 0x008fe20000000f00 */
[----:B------:R-:W-:-:S05]  /*0530*/  IMAD.MOV.U32 R6, RZ, RZ, R12 ;  /* 0x000000ffff067224 */ /* 0x000fca00078e000c */
[----:B------:R1:W-:Y:S02]  /*0540*/  STL.128 [R1+0x50], R4 ;  /* 0x0000500401007387 */ /* 0x0003e40000100c00 */
[----:B-1----:R-:W-:Y:S01]  /*0550*/  IMAD.U32 R4, RZ, RZ, UR6 ;  /* 0x00000006ff047e24 */ /* 0x002fe2000f8e00ff */
[----:B------:R-:W-:Y:S01]  /*0560*/  MOV R7, R19 ;  /* 0x0000001300077202 */ /* 0x000fe20000000f00 */
[----:B------:R-:W-:Y:S02]  /*0570*/  IMAD.U32 R5, RZ, RZ, UR7 ;  /* 0x00000007ff057e24 */ /* 0x000fe4000f8e00ff */
[----:B0-----:R-:W-:-:S07]  /*0580*/  IMAD.MOV.U32 R6, RZ, RZ, R23 ;  /* 0x000000ffff067224 */ /* 0x001fce00078e0017 */
[----:B------:R-:W-:-:S07]  /*0590*/  LEPC R20, `(.L_x_1) ;  /* 0x000000001014794e */ /* 0x000fce0000000000 */
[----:B--2---:R-:W-:Y:S05]  /*05a0*/  CALL.ABS.NOINC R8 ;  /* 0x0000000008007343 */ /* 0x004fea0003c00000 */
.L_x_1:
[----:B------:R-:W-:Y:S01]  /*05b0*/  BSSY.RECONVERGENT B6, `(.L_x_2) ;  /* 0x0000028000067945 */ /* 0x000fe20003800200 */
[----:B------:R-:W-:-:S07]  /*05c0*/  CS2R R24, SRZ ;  /* 0x0000000000187805 */ /* 0x000fce000001ff00 */
.L_x_5:
[----:B------:R-:W-:Y:S01]  /*05d0*/  IMAD.IADD R3, R2, 0x1, R24 ;  /* 0x0000000102037824 */ /* 0x000fe200078e0218 */
[----:B------:R-:W-:Y:S01]  /*05e0*/  LEA R10, P0, R24, UR40, 0x2 ;  /* 0x00000028180a7c11 */ /* 0x000fe2000f8010ff */
[----:B------:R-:W0:Y:S03]  /*05f0*/  LDCU.64 UR4, c[0x4][0x10] ;  /* 0x01000200ff0477ac */ /* 0x000e260008000a00 */
[----:B------:R-:W-:-:S05]  /*0600*/  LOP3.LUT R3, R3, 0xf, RZ, 0xc0, !PT ;  /* 0x0000000f03037812 */ /* 0x000fca00078ec0ff */
[----:B------:R-:W-:-:S04]  /*0610*/  IMAD.IADD R22, R3, 0x1, R16 ;  /* 0x0000000103167824 */ /* 0x000fc800078e0210 */
[----:B------:R-:W-:-:S06]  /*0620*/  IMAD.U32 R22, R22, 0x2, R1 ;  /* 0x0000000216167824 */ /* 0x000fcc00078e0001 */
[----:B------:R-:W2:Y:S01]  /*0630*/  LDL.U16 R22, [R22] ;  /* 0x0000000016167983 */ /* 0x000ea20000100400 */
[----:B------:R-:W-:-:S05]  /*0640*/  LEA.HI.X R11, R24, UR41, R25, 0x2, P0 ;  /* 0x00000029180b7c11 */ /* 0x000fca00080f1419 */
[----:B------:R1:W5:Y:S01]  /*0650*/  LDG.E R26, desc[UR36][R10.64] ;  /* 0x000000240a1a7981 */ /* 0x000362000c1e1900 */
[----:B------:R-:W-:Y:S01]  /*0660*/  MOV R8, 0x0 ;  /* 0x0000000000087802 */ /* 0x000fe20000000f00 */
[----:B0-----:R-:W-:Y:S01]  /*0670*/  IMAD.U32 R5, RZ, RZ, UR5 ;  /* 0x00000005ff057e24 */ /* 0x001fe2000f8e00ff */
[----:B------:R-:W-:Y:S01]  /*0680*/  MOV R4, UR4 ;  /* 0x0000000400047c02 */ /* 0x000fe20008000f00 */
[----:B------:R-:W-:Y:S02]  /*0690*/  IMAD.MOV.U32 R6, RZ, RZ, R23 ;  /* 0x000000ffff067224 */ /* 0x000fe400078e0017 */
[----:B------:R-:W-:Y:S01]  /*06a0*/  IMAD.MOV.U32 R7, RZ, RZ, R19 ;  /* 0x000000ffff077224 */ /* 0x000fe200078e0013 */
[----:B------:R-:W0:Y:S02]  /*06b0*/  LDC.64 R8, c[0x4][R8] ;  /* 0x0100000008087b82 */ /* 0x000e240000000a00 */
[----:B0-2---:R1:W-:Y:S04]  /*06c0*/  STL [R1+0x48], R22 ;  /* 0x0000481601007387 */ /* 0x0053e80000100800 */
[----:B------:R-:W-:-:S07]  /*06d0*/  LEPC R20, `(.L_x_3) ;  /* 0x000000001014794e */ /* 0x000fce0000000000 */
[----:B-1---5:R-:W-:Y:S05]  /*06e0*/  CALL.ABS.NOINC R8 ;  /* 0x0000000008007343 */ /* 0x022fea0003c00000 */
.L_x_3:
[----:B------:R-:W-:-:S13]  /*06f0*/  ISETP.NE.AND P0, PT, R26, R22, PT ;  /* 0x000000161a00720c */ /* 0x000fda0003f05270 */
[----:B------:R-:W-:Y:S05]  /*0700*/  @P0 BRA `(.L_x_4) ;  /* 0x0000000000480947 */ /* 0x000fea0003800000 */
[----:B------:R-:W-:-:S04]  /*0710*/  ISETP.NE.U32.AND P0, PT, R24, UR38, PT ;  /* 0x0000002618007c0c */ /* 0x000fc8000bf05070 */
[----:B------:R-:W-:-:S13]  /*0720*/  ISETP.NE.AND.EX P0, PT, R25, UR39, PT, P0 ;  /* 0x0000002719007c0c */ /* 0x000fda000bf05300 */
[----:B------:R-:W-:-:S04]  /*0730*/  @P0 IADD3 R24, P1, PT, R24, 0x1, RZ ;  /* 0x0000000118180810 */ /* 0x000fc80007f3e0ff */
[----:B------:R-:W-:Y:S01]  /*0740*/  @P0 IADD3.X R25, PT, PT, RZ, R25, RZ, P1, !PT ;  /* 0x00000019ff190210 */ /* 0x000fe20000ffe4ff */
[----:B------:R-:W-:Y:S08]  /*0750*/  @P0 BRA `(.L_x_5) ;  /* 0xfffffffc009c0947 */ /* 0x000ff0000383ffff */
[----:B------:R-:W-:Y:S01]  /*0760*/  IMAD.MOV.U32 R16, RZ, RZ, R18 ;  /* 0x000000ffff107224 */ /* 0x000fe200078e0012 */
[----:B------:R-:W-:Y:S01]  /*0770*/  MOV R0, 0x0 ;  /* 0x0000000000007802 */ /* 0x000fe20000000f00 */
[----:B------:R0:W-:Y:S01]  /*0780*/  STL [R1+0x48], R28 ;  /* 0x0000481c01007387 */ /* 0x0001e20000100800 */
[----:B------:R-:W1:Y:S01]  /*0790*/  LDCU.64 UR4, c[0x4][0x18] ;  /* 0x01000300ff0477ac */ /* 0x000e620008000a00 */
[----:B------:R-:W-:Y:S01]  /*07a0*/  MOV R6, R23 ;  /* 0x0000001700067202 */ /* 0x000fe20000000f00 */
[----:B------:R0:W2:Y:S01]  /*07b0*/  LDC.64 R2, c[0x4][R0] ;  /* 0x0100000000027b82 */ /* 0x0000a20000000a00 */
[----:B------:R0:W-:Y:S01]  /*07c0*/  STL.64 [R1+0x50], R16 ;  /* 0x0000501001007387 */ /* 0x0001e20000100a00 */
[----:B------:R-:W-:Y:S02]  /*07d0*/  IMAD.MOV.U32 R7, RZ, RZ, R19 ;  /* 0x000000ffff077224 */ /* 0x000fe400078e0013 */
[----:B-1----:R-:W-:Y:S02]  /*07e0*/  IMAD.U32 R4, RZ, RZ, UR4 ;  /* 0x00000004ff047e24 */ /* 0x002fe4000f8e00ff */
[----:B0-----:R-:W-:-:S07]  /*07f0*/  IMAD.U32 R5, RZ, RZ, UR5 ;  /* 0x00000005ff057e24 */ /* 0x001fce000f8e00ff */
[----:B------:R-:W-:-:S07]  /*0800*/  LEPC R20, `(.L_x_6) ;  /* 0x000000001014794e */ /* 0x000fce0000000000 */
[----:B--2---:R-:W-:Y:S05]  /*0810*/  CALL.ABS.NOINC R2 ;  /* 0x0000000002007343 */ /* 0x004fea0003c00000 */
.L_x_6:
[----:B------:R-:W-:Y:S05]  /*0820*/  EXIT ;  /* 0x000000000000794d */ /* 0x000fea0003800000 */
.L_x_4:
[----:B------:R-:W-:Y:S05]  /*0830*/  BSYNC.RECONVERGENT B6 ;  /* 0x0000000000067941 */ /* 0x000fea0003800200 */
.L_x_2:
[----:B------:R-:W-:Y:S01]  /*0840*/  MOV R2, 0x0 ;  /* 0x0000000000027802 */ /* 0x000fe20000000f00 */
[----:B------:R-:W0:Y:S01]  /*0850*/  LDCU.64 UR4, c[0x4][0x20] ;  /* 0x01000400ff0477ac */ /* 0x000e220008000a00 */
[----:B------:R-:W-:-:S04]  /*0860*/  CS2R R6, SRZ ;  /* 0x0000000000067805 */ /* 0x000fc8000001ff00 */
[----:B------:R-:W1:Y:S01]  /*0870*/  LDC.64 R2, c[0x4][R2] ;  /* 0x0100000002027b82 */ /* 0x000e620000000a00 */
[----:B0-----:R-:W-:Y:S02]  /*0880*/  IMAD.U32 R4, RZ, RZ, UR4 ;  /* 0x00000004ff047e24 */ /* 0x001fe4000f8e00ff */
[----:B------:R-:W-:-:S07]  /*0890*/  IMAD.U32 R5, RZ, RZ, UR5 ;  /* 0x00000005ff057e24 */ /* 0x000fce000f8e00ff */
[----:B------:R-:W-:-:S07]  /*08a0*/  LEPC R20, `(.L_x_7) ;  /* 0x000000001014794e */ /* 0x000fce0000000000 */
[----:B-1----:R-:W-:Y:S05]  /*08b0*/  CALL.ABS.NOINC R2 ;  /* 0x0000000002007343 */ /* 0x002fea0003c00000 */
.L_x_7:
[----:B------:R-:W0:Y:S01]  /*08c0*/  LDCU UR4, c[0x0][0x39c] ;  /* 0x00007380ff0477ac */ /* 0x000e220008000800 */
[----:B------:R-:W-:-:S04]  /*08d0*/  IADD3 R18, P0, PT, R18, 0x1, RZ ;  /* 0x0000000112127810 */ /* 0x000fc80007f1e0ff */
[----:B------:R-:W-:Y:S02]  /*08e0*/  IADD3.X R17, PT, PT, RZ, R17, RZ, P0, !PT ;  /* 0x00000011ff117210 */ /* 0x000fe400007fe4ff */
[----:B0-----:R-:W-:-:S04]  /*08f0*/  ISETP.NE.U32.AND P0, PT, R18, UR4, PT ;  /* 0x0000000412007c0c */ /* 0x001fc8000bf05070 */
[----:B------:R-:W-:-:S13]  /*0900*/  ISETP.NE.AND.EX P0, PT, R17, RZ, PT, P0 ;  /* 0x000000ff1100720c */ /* 0x000fda0003f05300 */
[----:B------:R-:W-:Y:S05]  /*0910*/  @P0 BRA `(.L_x_8) ;  /* 0xfffffff800480947 */ /* 0x000fea000383ffff */
[----:B------:R-:W-:Y:S05]  /*0920*/  EXIT ;  /* 0x000000000000794d */ /* 0x000fea0003800000 */
.L_x_0:
[----:B------:R-:W-:Y:S01]  /*0930*/  UISETP.GE.U32.AND UP0, UPT, UR4, 0x4, UPT ;  /* 0x000000040400788c */ /* 0x000fe2000bf06070 */
[----:B------:R-:W-:Y:S02]  /*0940*/  CS2R R24, SRZ ;  /* 0x0000000000187805 */ /* 0x000fe4000001ff00 */
[----:B------:R-:W-:-:S06]  /*0950*/  CS2R R16, SRZ ;  /* 0x0000000000107805 */ /* 0x000fcc000001ff00 */
[----:B------:R-:W-:Y:S05]  /*0960*/  BRA.U !UP0, `(.L_x_9) ;  /* 0x0000000d08547547 */ /* 0x000fea000b800000 */
[----:B------:R-:W0:Y:S01]  /*0970*/  LDCU UR5, c[0x0][0x398] ;  /* 0x00007300ff0577ac */ /* 0x000e220008000800 */
[----:B------:R-:W-:Y:S01]  /*0980*/  BSSY.RECONVERGENT B6, `(.L_x_10) ;  /* 0x00000d2000067945 */ /* 0x000fe20003800200 */
[----:B------:R-:W-:Y:S01]  /*0990*/  IMAD.MOV.U32 R24, RZ, RZ, RZ ;  /* 0x000000ffff187224 */ /* 0x000fe200078e00ff */
[----:B------:R-:W-:Y:S01]  /*09a0*/  CS2R R26, SRZ ;  /* 0x00000000001a7805 */ /* 0x000fe2000001ff00 */
[----:B------:R-:W-:Y:S01]  /*09b0*/  ULOP3.LUT UR4, UR4, 0xfffffffc, URZ, 0xc0, !UPT ;  /* 0xfffffffc04047892 */ /* 0x000fe2000f8ec0ff */
[----:B------:R-:W-:Y:S01]  /*09c0*/  IMAD.MOV.U32 R30, RZ, RZ, R28 ;  /* 0x000000ffff1e7224 */ /* 0x000fe200078e001c */
[----:B------:R-:W-:Y:S01]  /*09d0*/  CS2R R16, SRZ ;  /* 0x0000000000107805 */ /* 0x000fe2000001ff00 */
[----:B------:R-:W1:Y:S03]  /*09e0*/  LDCU UR36, c[0x0][0x380] ;  /* 0x00007000ff2477ac */ /* 0x000e660008000800 */
[----:B------:R-:W-:Y:S01]  /*09f0*/  IMAD.U32 R25, RZ, RZ, UR4 ;  /* 0x00000004ff197e24 */ /* 0x000fe2000f8e00ff */
[----:B------:R-:W2:Y:S01]  /*0a00*/  LDCU UR37, c[0x0][0x3a0] ;  /* 0x00007400ff2577ac */ /* 0x000ea20008000800 */
[----:B0-----:R-:W-:-:S07]  /*0a10*/  MOV R29, UR5 ;  /* 0x00000005001d7c02 */ /* 0x001fce0008000f00 */
.L_x_19:
[----:B--2---:R-:W0:Y:S01]  /*0a20*/  I2F.U32.RP R0, UR37 ;  /* 0x0000002500007d06 */ /* 0x004e220008209000 */
[----:B------:R-:W2:Y:S01]  /*0a30*/  LDC R3, c[0x0][0x398] ;  /* 0x0000e600ff037b82 */ /* 0x000ea20000000800 */
[----:B------:R-:W-:Y:S02]  /*0a40*/  HFMA2 R7, -RZ, RZ, 0, 0 ;  /* 0x00000000ff077431 */ /* 0x000fe400000001ff */
[----:B------:R-:W-:Y:S01]  /*0a50*/  IMAD.MOV.U32 R6, RZ, RZ, R29 ;  /* 0x000000ffff067224 */ /* 0x000fe200078e001d */
[----:B------:R-:W-:Y:S02]  /*0a60*/  ISETP.NE.U32.AND P1, PT, RZ, UR37, PT ;  /* 0x00000025ff007c0c */ /* 0x000fe4000bf25070 */
[----:B------:R-:W-:Y:S01]  /*0a70*/  CS2R R10, SRZ ;  /* 0x00000000000a7805 */ /* 0x000fe2000001ff00 */
[----:B------:R-:W-:Y:S01]  /*0a80*/  IMAD.MOV.U32 R8, RZ, RZ, R27 ;  /* 0x000000ffff087224 */ /* 0x000fe200078e001b */
[----:B------:R-:W-:Y:S01]  /*0a90*/  MOV R22, 0x0 ;  /* 0x0000000000167802 */ /* 0x000fe20000000f00 */
[----:B------:R-:W3:Y:S03]  /*0aa0*/  LDCU.64 UR4, c[0x4][0x8] ;  /* 0x01000100ff0477ac */ /* 0x000ee60008000a00 */
[----:B------:R4:W3:Y:S01]  /*0ab0*/  LDC.64 R12, c[0x4][R22] ;  /* 0x01000000160c7b82 */ /* 0x0008e20000000a00 */
[----:B-1----:R-:W-:Y:S01]  /*0ac0*/  IMAD.WIDE.U32 R30, R30, UR36, R6 ;  /* 0x000000241e1e7c25 */ /* 0x002fe2000f8e0006 */
[----:B0-----:R-:W0:Y:S03]  /*0ad0*/  MUFU.RCP R0, R0 ;  /* 0x0000000000007308 */ /* 0x001e260000001000 */
[----:B------:R-:W-:-:S02]  /*0ae0*/  IMAD.MOV.U32 R6, RZ, RZ, R23 ;  /* 0x000000ffff067224 */ /* 0x000fc400078e0017 */
[----:B------:R-:W-:Y:S02]  /*0af0*/  IMAD.MOV.U32 R7, RZ, RZ, R19 ;  /* 0x000000ffff077224 */ /* 0x000fe400078e0013 */
[----:B0-----:R-:W-:Y:S02]  /*0b00*/  VIADD R4, R0, 0xffffffe ;  /* 0x0ffffffe00047836 */ /* 0x001fe40000000000 */
[----:B--2---:R-:W-:Y:S02]  /*0b10*/  IMAD R0, R30, UR36, R3 ;  /* 0x000000241e007c24 */ /* 0x004fe4000f8e0203 */
[----:B------:R0:W1:Y:S02]  /*0b20*/  F2I.FTZ.U32.TRUNC.NTZ R5, R4 ;  /* 0x0000000400057305 */ /* 0x000064000021f000 */
[----:B0-----:R-:W-:Y:S02]  /*0b30*/  IMAD.MOV.U32 R4, RZ, RZ, RZ ;  /* 0x000000ffff047224 */ /* 0x001fe400078e00ff */
[----:B-1----:R-:W-:-:S04]  /*0b40*/  IMAD.MOV R9, RZ, RZ, -R5 ;  /* 0x000000ffff097224 */ /* 0x002fc800078e0a05 */
[----:B------:R-:W-:-:S04]  /*0b50*/  IMAD R9, R9, UR37, RZ ;  /* 0x0000002509097c24 */ /* 0x000fc8000f8e02ff */
[----:B------:R-:W-:Y:S01]  /*0b60*/  IMAD.HI.U32 R9, R5, R9, R4 ;  /* 0x0000000905097227 */ /* 0x000fe200078e0004 */
[----:B---3--:R-:W-:Y:S01]  /*0b70*/  MOV R4, UR4 ;  /* 0x0000000400047c02 */ /* 0x008fe20008000f00 */
[----:B------:R-:W-:Y:S02]  /*0b80*/  UMOV UR4, URZ ;  /* 0x000000ff00047c82 */ /* 0x000fe40008000000 */
[----:B------:R-:W-:Y:S01]  /*0b90*/  IMAD.U32 R5, RZ, RZ, UR5 ;  /* 0x00000005ff057e24 */ /* 0x000fe2000f8e00ff */
[----:B------:R-:W-:Y:S01]  /*0ba0*/  IADD3 R29, PT, PT, R31, UR4, RZ ;  /* 0x000000041f1d7c10 */ /* 0x000fe2000fffe0ff */
[----:B------:R-:W-:-:S04]  /*0bb0*/  IMAD.HI.U32 R3, R9, R0, RZ ;  /* 0x0000000009037227 */ /* 0x000fc800078e00ff */
[----:B------:R-:W-:Y:S02]  /*0bc0*/  IMAD.MOV R3, RZ, RZ, -R3 ;  /* 0x000000ffff037224 */ /* 0x000fe400078e0a03 */
[----:B------:R-:W-:Y:S02]  /*0bd0*/  IMAD.MOV.U32 R9, RZ, RZ, R26 ;  /* 0x000000ffff097224 */ /* 0x000fe400078e001a */
[----:B------:R-:W-:Y:S02]  /*0be0*/  IMAD R0, R3, UR37, R0 ;  /* 0x0000002503007c24 */ /* 0x000fe4000f8e0200 */
[----:B------:R-:W-:-:S03]  /*0bf0*/  IMAD R3, R16, 0x2, R1 ;  /* 0x0000000210037824 */ /* 0x000fc600078e0201 */
[----:B------:R-:W-:-:S13]  /*0c00*/  ISETP.GE.U32.AND P0, PT, R0, UR37, PT ;  /* 0x0000002500007c0c */ /* 0x000fda000bf06070 */
[----:B------:R-:W-:-:S05]  /*0c10*/  @P0 VIADD R0, R0, -UR37 ;  /* 0x8000002500000c36 */ /* 0x000fca0008000000 */
[----:B------:R-:W-:-:S13]  /*0c20*/  ISETP.GE.U32.AND P0, PT, R0, UR37, PT ;  /* 0x0000002500007c0c */ /* 0x000fda000bf06070 */
[----:B------:R-:W-:Y:S02]  /*0c30*/  @P0 IADD3 R0, PT, PT, R0, -UR37, RZ ;  /* 0x8000002500000c10 */ /* 0x000fe4000fffe0ff */
[----:B------:R-:W-:-:S05]  /*0c40*/  @!P1 LOP3.LUT R0, RZ, UR37, RZ, 0x33, !PT ;  /* 0x00000025ff009c12 */ /* 0x000fca000f8e33ff */
[----:B------:R4:W-:Y:S04]  /*0c50*/  STL.U16 [R3], R0 ;  /* 0x0000000003007387 */ /* 0x0009e80000100400 */
[----:B------:R4:W-:Y:S04]  /*0c60*/  STL.128 [R1+0x50], R8 ;  /* 0x0000500801007387 */ /* 0x0009e80000100c00 */
[----:B------:R4:W-:Y:S02]  /*0c70*/  STL [R1+0x48], R28 ;  /* 0x0000481c01007387 */ /* 0x0009e40000100800 */
[----:B------:R-:W-:-:S07]  /*0c80*/  LEPC R20, `(.L_x_11) ;  /* 0x000000001014794e */ /* 0x000fce0000000000 */
[----:B----4-:R-:W-:Y:S05]  /*0c90*/  CALL.ABS.NOINC R12 ;  /* 0x000000000c007343 */ /* 0x010fea0003c00000 */
.L_x_11:
[----:B------:R0:W1:Y:S01]  /*0ca0*/  LDC.64 R8, c[0x4][R22] ;  /* 0x0100000016087b82 */ /* 0x0000620000000a00 */
[----:B------:R-:W2:Y:S01]  /*0cb0*/  LDCU.64 UR4, c[0x4][0x20] ;  /* 0x01000400ff0477ac */ /* 0x000ea20008000a00 */
[----:B------:R-:W-:Y:S01]  /*0cc0*/  CS2R R6, SRZ ;  /* 0x0000000000067805 */ /* 0x000fe2000001ff00 */
[----:B--2---:R-:W-:Y:S02]  /*0cd0*/  IMAD.U32 R4, RZ, RZ, UR4 ;  /* 0x00000004ff047e24 */ /* 0x004fe4000f8e00ff */
[----:B0-----:R-:W-:-:S07]  /*0ce0*/  IMAD.U32 R5, RZ, RZ, UR5 ;  /* 0x00000005ff057e24 */ /* 0x001fce000f8e00ff */
[----:B------:R-:W-:-:S07]  /*0cf0*/  LEPC R20, `(.L_x_12) ;  /* 0x000000001014794e */ /* 0x000fce0000000000 */
[----:B-1----:R-:W-:Y:S05]  /*0d00*/  CALL.ABS.NOINC R8 ;  /* 0x0000000008007343 */ /* 0x002fea0003c00000 */
.L_x_12:
[----:B------:R-:W0:Y:S01]  /*0d10*/  I2F.U32.RP R0, UR37 ;  /* 0x0000002500007d06 */ /* 0x000e220008209000 */
[----:B------:R-:W1:Y:S01]  /*0d20*/  LDC R3, c[0x0][0x398] ;  /* 0x0000e600ff037b82 */ /* 0x000e620000000800 */
[----:B------:R-:W-:Y:S01]  /*0d30*/  IMAD.MOV.U32 R6, RZ, RZ, R29 ;  /* 0x000000ffff067224 */ /* 0x000fe200078e001d */
[----:B------:R-:W2:Y:S01]  /*0d40*/  LDCU.64 UR4, c[0x4][0x8] ;  /* 0x01000100ff0477ac */ /* 0x000ea20008000a00 */
[----:B------:R-:W-:Y:S02]  /*0d50*/  IMAD.MOV.U32 R7, RZ, RZ, RZ ;  /* 0x000000ffff077224 */ /* 0x000fe400078e00ff */
[----:B------:R-:W-:Y:S02]  /*0d60*/  IMAD.MOV.U32 R10, RZ, RZ, 0x1 ;  /* 0x00000001ff0a7424 */ /* 0x000fe400078e00ff */
[----:B------:R-:W-:Y:S01]  /*0d70*/  IMAD.WIDE.U32 R30, R30, UR36, R6 ;  /* 0x000000241e1e7c25 */ /* 0x000fe2000f8e0006 */
[----:B------:R3:W4:Y:S03]  /*0d80*/  LDC.64 R12, c[0x4][R22] ;  /* 0x01000000160c7b82 */ /* 0x0007260000000a00 */
[----:B------:R-:W-:-:S02]  /*0d90*/  IMAD.MOV.U32 R11, RZ, RZ, 0x0 ;  /* 0x00000000ff0b7424 */ /* 0x000fc400078e00ff */
[----:B------:R-:W-:Y:S01]  /*0da0*/  IMAD.MOV.U32 R6, RZ, RZ, R23 ;  /* 0x000000ffff067224 */ /* 0x000fe200078e0017 */
[----:B0-----:R-:W0:Y:S01]  /*0db0*/  MUFU.RCP R0, R0 ;  /* 0x0000000000007308 */ /* 0x001e220000001000 */
[----:B------:R-:W-:Y:S02]  /*0dc0*/  IMAD.MOV.U32 R7, RZ, RZ, R19 ;  /* 0x000000ffff077224 */ /* 0x000fe400078e0013 */
[----:B0-----:R-:W-:Y:S02]  /*0dd0*/  VIADD R4, R0, 0xffffffe ;  /* 0x0ffffffe00047836 */ /* 0x001fe40000000000 */
[----:B-1----:R-:W-:-:S03]  /*0de0*/  IMAD R0, R30, UR36, R3 ;  /* 0x000000241e007c24 */ /* 0x002fc6000f8e0203 */
[----:B------:R0:W1:Y:S02]  /*0df0*/  F2I.FTZ.U32.TRUNC.NTZ R5, R4 ;  /* 0x0000000400057305 */ /* 0x000064000021f000 */
[----:B0-----:R-:W-:Y:S01]  /*0e00*/  IMAD.MOV.U32 R4, RZ, RZ, RZ ;  /* 0x000000ffff047224 */ /* 0x001fe200078e00ff */
[----:B-1----:R-:W-:-:S05]  /*0e10*/  IADD3 R9, PT, PT, RZ, -R5, RZ ;  /* 0x80000005ff097210 */ /* 0x002fca0007ffe0ff */
[----:B------:R-:W-:-:S04]  /*0e20*/  IMAD R9, R9, UR37, RZ ;  /* 0x0000002509097c24 */ /* 0x000fc8000f8e02ff */
[----:B------:R-:W-:Y:S01]  /*0e30*/  IMAD.HI.U32 R9, R5, R9, R4 ;  /* 0x0000000905097227 */ /* 0x000fe200078e0004 */
[----:B--2---:R-:W-:-:S03]  /*0e40*/  MOV R5, UR5 ;  /* 0x0000000500057c02 */ /* 0x004fc60008000f00 */
[----:B------:R-:W-:Y:S01]  /*0e50*/  IMAD.U32 R4, RZ, RZ, UR4 ;  /* 0x00000004ff047e24 */ /* 0x000fe2000f8e00ff */
[----:B------:R-:W-:Y:S01]  /*0e60*/  UMOV UR4, URZ ;  /* 0x000000ff00047c82 */ /* 0x000fe20008000000 */
[----:B------:R-:W-:-:S04]  /*0e70*/  IMAD.HI.U32 R3, R9, R0, RZ ;  /* 0x0000000009037227 */ /* 0x000fc800078e00ff */
[----:B------:R-:W-:Y:S01]  /*0e80*/  VIADD R29, R31, UR4 ;  /* 0x000000041f1d7c36 */ /* 0x000fe20008000000 */
[----:B------:R-:W-:-:S05]  /*0e90*/  IADD3 R3, PT, PT, -R3, RZ, RZ ;  /* 0x000000ff03037210 */ /* 0x000fca0007ffe1ff */
[----:B------:R-:W-:Y:S02]  /*0ea0*/  IMAD R0, R3, UR37, R0 ;  /* 0x0000002503007c24 */ /* 0x000fe4000f8e0200 */
[----:B------:R-:W-:-:S03]  /*0eb0*/  IMAD R3, R17, 0x2, R1 ;  /* 0x0000000211037824 */ /* 0x000fc600078e0201 */
[----:B------:R-:W-:-:S13]  /*0ec0*/  ISETP.GE.U32.AND P0, PT, R0, UR37, PT ;  /* 0x0000002500007c0c */ /* 0x000fda000bf06070 */
[----:B------:R-:W-:Y:S01]  /*0ed0*/  @P0 VIADD R0, R0, -UR37 ;  /* 0x8000002500000c36 */ /* 0x000fe20008000000 */
[----:B------:R-:W-:-:S04]  /*0ee0*/  ISETP.NE.U32.AND P0, PT, RZ, UR37, PT ;  /* 0x00000025ff007c0c */ /* 0x000fc8000bf05070 */
[----:B------:R-:W-:-:S13]  /*0ef0*/  ISETP.GE.U32.AND P1, PT, R0, UR37, PT ;  /* 0x0000002500007c0c */ /* 0x000fda000bf26070 */
[----:B------:R-:W-:Y:S01]  /*0f00*/  @P1 VIADD R0, R0, -UR37 ;  /* 0x8000002500001c36 */ /* 0x000fe20008000000 */
[----:B------:R-:W-:Y:S02]  /*0f10*/  IADD3 R8, P1, PT, R27, 0x1, RZ ;  /* 0x000000011b087810 */ /* 0x000fe40007f3e0ff */
[----:B------:R-:W-:Y:S02]  /*0f20*/  @!P0 LOP3.LUT R0, RZ, UR37, RZ, 0x33, !PT ;  /* 0x00000025ff008c12 */ /* 0x000fe4000f8e33ff */
[----:B------:R-:W-:-:S03]  /*0f30*/  IADD3.X R9, PT, PT, RZ, R26, RZ, P1, !PT ;  /* 0x0000001aff097210 */ /* 0x000fc60000ffe4ff */
[----:B------:R3:W-:Y:S04]  /*0f40*/  STL.U16 [R3+0x20], R0 ;  /* 0x0000200003007387 */ /* 0x0007e80000100400 */
[----:B------:R3:W-:Y:S04]  /*0f50*/  STL.128 [R1+0x50], R8 ;  /* 0x0000500801007387 */ /* 0x0007e80000100c00 */
[----:B----4-:R3:W-:Y:S02]  /*0f60*/  STL [R1+0x48], R28 ;  /* 0x0000481c01007387 */ /* 0x0107e40000100800 */
[----:B------:R-:W-:-:S07]  /*0f70*/  LEPC R20, `(.L_x_13) ;  /* 0x000000001014794e */ /* 0x000fce0000000000 */
[----:B---3--:R-:W-:Y:S05]  /*0f80*/  CALL.ABS.NOINC R12 ;  /* 0x000000000c007343 */ /* 0x008fea0003c00000 */
.L_x_13:
[----:B------:R0:W1:Y:S01]  /*0f90*/  LDC.64 R8, c[0x4][R22] ;  /* 0x0100000016087b82 */ /* 0x0000620000000a00 */
[----:B------:R-:W2:Y:S01]  /*0fa0*/  LDCU.64 UR4, c[0x4][0x20] ;  /* 0x01000400ff0477ac */ /* 0x000ea20008000a00 */
[----:B------:R-:W-:Y:S02]  /*0fb0*/  CS2R R6, SRZ ;  /* 0x0000000000067805 */ /* 0x000fe4000001ff00 */
[----:B--2---:R-:W-:Y:S01]  /*0fc0*/  MOV R4, UR4 ;  /* 0x0000000400047c02 */ /* 0x004fe20008000f00 */
[----:B0-----:R-:W-:-:S07]  /*0fd0*/  IMAD.U32 R5, RZ, RZ, UR5 ;  /* 0x00000005ff057e24 */ /* 0x001fce000f8e00ff */
[----:B------:R-:W-:-:S07]  /*0fe0*/  LEPC R20, `(.L_x_14) ;  /* 0x000000001014794e */ /* 0x000fce0000000000 */
[----:B-1----:R-:W-:Y:S05]  /*0ff0*/  CALL.ABS.NOINC R8 ;  /* 0x0000000008007343 */ /* 0x002fea0003c00000 */
.L_x_14:
[----:B------:R-:W0:Y:S01]  /*1000*/  I2F.U32.RP R0, UR37 ;  /* 0x0000002500007d06 */ /* 0x000e220008209000 */
[----:B------:R-:W1:Y:S01]  /*1010*/  LDC R3, c[0x0][0x398] ;  /* 0x0000e600ff037b82 */ /* 0x000e620000000800 */
[----:B------:R-:W-:Y:S01]  /*1020*/  MOV R6, R29 ;  /* 0x0000001d00067202 */ /* 0x000fe20000000f00 */
[----:B------:R-:W-:Y:S01]  /*1030*/  IMAD.MOV.U32 R7, RZ, RZ, RZ ;  /* 0x000000ffff077224 */ /* 0x000fe200078e00ff */
[----:B------:R-:W-:Y:S01]  /*1040*/  CS2R R10, SRZ ;  /* 0x00000000000a7805 */ /* 0x000fe2000001ff00 */
[----:B------:R-:W2:Y:S02]  /*1050*/  LDCU.64 UR4, c[0x4][0x8] ;  /* 0x01000100ff0477ac */ /* 0x000ea40008000a00 */
[----:B------:R-:W-:Y:S01]  /*1060*/  IMAD.WIDE.U32 R30, R30, UR36, R6 ;  /* 0x000000241e1e7c25 */ /* 0x000fe2000f8e0006 */
[----:B------:R-:W-:Y:S01]  /*1070*/  MOV R7, R19 ;  /* 0x0000001300077202 */ /* 0x000fe20000000f00 */
[----:B------:R3:W4:Y:S02]  /*1080*/  LDC.64 R12, c[0x4][R22] ;  /* 0x01000000160c7b82 */ /* 0x0007240000000a00 */
[----:B------:R-:W-:Y:S01]  /*1090*/  IMAD.MOV.U32 R6, RZ, RZ, R23 ;  /* 0x000000ffff067224 */ /* 0x000fe200078e0017 */
[----:B0-----:R-:W0:Y:S02]  /*10a0*/  MUFU.RCP R0, R0 ;  /* 0x0000000000007308 */ /* 0x001e240000001000 */
[----:B0-----:R-:W-:-:S02]  /*10b0*/  VIADD R4, R0, 0xffffffe ;  /* 0x0ffffffe00047836 */ /* 0x001fc40000000000 */
[----:B-1----:R-:W-:-:S04]  /*10c0*/  IMAD R0, R30, UR36, R3 ;  /* 0x000000241e007c24 */ /* 0x002fc8000f8e0203 */
[----:B------:R0:W1:Y:S02]  /*10d0*/  F2I.FTZ.U32.TRUNC.NTZ R5, R4 ;  /* 0x0000000400057305 */ /* 0x000064000021f000 */
[----:B0-----:R-:W-:Y:S02]  /*10e0*/  IMAD.MOV.U32 R4, RZ, RZ, RZ ;  /* 0x000000ffff047224 */ /* 0x001fe400078e00ff */
[----:B-1----:R-:W-:-:S04]  /*10f0*/  IMAD.MOV R9, RZ, RZ, -R5 ;  /* 0x000000ffff097224 */ /* 0x002fc800078e0a05 */
[----:B------:R-:W-:-:S04]  /*1100*/  IMAD R9, R9, UR37, RZ ;  /* 0x0000002509097c24 */ /* 0x000fc8000f8e02ff */
[----:B------:R-:W-:Y:S01]  /*1110*/  IMAD.HI.U32 R9, R5, R9, R4 ;  /* 0x0000000905097227 */ /* 0x000fe200078e0004 */
[----:B------:R-:W-:-:S03]  /*1120*/  LEA R4, R16, 0x2, 0x1 ;  /* 0x0000000210047811 */ /* 0x000fc600078e08ff */
[----:B------:R-:W-:Y:S01]  /*1130*/  VIADD R16, R16, 0x2 ;  /* 0x0000000210107836 */ /* 0x000fe20000000000 */
[----:B------:R-:W-:Y:S01]  /*1140*/  LOP3.LUT R4, R4, 0x1e, RZ, 0xc0, !PT ;  /* 0x0000001e04047812 */ /* 0x000fe200078ec0ff */
[----:B------:R-:W-:-:S03]  /*1150*/  IMAD.HI.U32 R3, R9, R0, RZ ;  /* 0x0000000009037227 */ /* 0x000fc600078e00ff */
[----:B------:R-:W-:Y:S01]  /*1160*/  LOP3.LUT R16, R16, 0xf, RZ, 0xc0, !PT ;  /* 0x0000000f10107812 */ /* 0x000fe200078ec0ff */
[----:B------:R-:W-:Y:S02]  /*1170*/  IMAD.MOV R3, RZ, RZ, -R3 ;  /* 0x000000ffff037224 */ /* 0x000fe400078e0a03 */
[----:B--2---:R-:W-:Y:S02]  /*1180*/  IMAD.U32 R5, RZ, RZ, UR5 ;  /* 0x00000005ff057e24 */ /* 0x004fe4000f8e00ff */
[----:B------:R-:W-:Y:S02]  /*1190*/  IMAD R0, R3, UR37, R0 ;  /* 0x0000002503007c24 */ /* 0x000fe4000f8e0200 */
[----:B------:R-:W-:Y:S01]  /*11a0*/  IMAD.IADD R3, R1, 0x1, R4 ;  /* 0x0000000101037824 */ /* 0x000fe200078e0204 */
[----:B------:R-:W-:Y:S01]  /*11b0*/  MOV R4, UR4 ;  /* 0x0000000400047c02 */ /* 0x000fe20008000f00 */
[----:B------:R-:W-:Y:S01]  /*11c0*/  UMOV UR4, URZ ;  /* 0x000000ff00047c82 */ /* 0x000fe20008000000 */
[----:B------:R-:W-:Y:S01]  /*11d0*/  ISETP.GE.U32.AND P0, PT, R0, UR37, PT ;  /* 0x0000002500007c0c */ /* 0x000fe2000bf06070 */
[----:B------:R-:W-:-:S12]  /*11e0*/  VIADD R29, R31, UR4 ;  /* 0x000000041f1d7c36 */ /* 0x000fd80008000000 */
[----:B------:R-:W-:Y:S02]  /*11f0*/  @P0 IADD3 R0, PT, PT, R0, -UR37, RZ ;  /* 0x8000002500000c10 */ /* 0x000fe4000fffe0ff */
[----:B------:R-:W-:Y:S02]  /*1200*/  ISETP.NE.U32.AND P0, PT, RZ, UR37, PT ;  /* 0x00000025ff007c0c */ /* 0x000fe4000bf05070 */
[----:B------:R-:W-:-:S13]  /*1210*/  ISETP.GE.U32.AND P1, PT, R0, UR37, PT ;  /* 0x0000002500007c0c */ /* 0x000fda000bf26070 */
[----:B------:R-:W-:Y:S01]  /*1220*/  @P1 VIADD R0, R0, -UR37 ;  /* 0x8000002500001c36 */ /* 0x000fe20008000000 */
[----:B------:R-:W-:Y:S02]  /*1230*/  IADD3 R8, P1, PT, R27, 0x2, RZ ;  /* 0x000000021b087810 */ /* 0x000fe40007f3e0ff */
[----:B------:R-:W-:-:S03]  /*1240*/  @!P0 LOP3.LUT R0, RZ, UR37, RZ, 0x33, !PT ;  /* 0x00000025ff008c12 */ /* 0x000fc6000f8e33ff */
[----:B------:R-:W-:Y:S02]  /*1250*/  IMAD.X R9, RZ, RZ, R26, P1 ;  /* 0x000000ffff097224 */ /* 0x000fe400008e061a */
[----:B------:R3:W-:Y:S04]  /*1260*/  STL.U16 [R3], R0 ;  /* 0x0000000003007387 */ /* 0x0007e80000100400 */
[----:B------:R3:W-:Y:S04]  /*1270*/  STL.128 [R1+0x50], R8 ;  /* 0x0000500801007387 */ /* 0x0007e80000100c00 */
[----:B----4-:R3:W-:Y:S02]  /*1280*/  STL [R1+0x48], R28 ;  /* 0x0000481c01007387 */ /* 0x0107e40000100800 */
[----:B------:R-:W-:-:S07]  /*1290*/  LEPC R20, `(.L_x_15) ;  /* 0x000000001014794e */ /* 0x000fce0000000000 */
[----:B---3--:R-:W-:Y:S05]  /*12a0*/  CALL.ABS.NOINC R12 ;  /* 0x000000000c007343 */ /* 0x008fea0003c00000 */
.L_x_15:
[----:B------:R0:W1:Y:S01]  /*12b0*/  LDC.64 R8, c[0x4][R22] ;  /* 0x0100000016087b82 */ /* 0x0000620000000a00 */
[----:B------:R-:W2:Y:S01]  /*12c0*/  LDCU.64 UR4, c[0x4][0x20] ;  /* 0x01000400ff0477ac */ /* 0x000ea20008000a00 */
[----:B------:R-:W-:Y:S01]  /*12d0*/  CS2R R6, SRZ ;  /* 0x0000000000067805 */ /* 0x000fe2000001ff00 */
[----:B--2---:R-:W-:Y:S02]  /*12e0*/  IMAD.U32 R4, RZ, RZ, UR4 ;  /* 0x00000004ff047e24 */ /* 0x004fe4000f8e00ff */
[----:B0-----:R-:W-:-:S07]  /*12f0*/  IMAD.U32 R5, RZ, RZ, UR5 ;  /* 0x00000005ff057e24 */ /* 0x001fce000f8e00ff */
[----:B------:R-:W-:-:S07]  /*1300*/  LEPC R20, `(.L_x_16) ;  /* 0x000000001014794e */ /* 0x000fce0000000000 */
[----:B-1----:R-:W-:Y:S05]  /*1310*/  CALL.ABS.NOINC R8 ;  /* 0x0000000008007343 */ /* 0x002fea0003c00000 */
.L_x_16:
[----:B------:R-:W0:Y:S01]  /*1320*/  I2F.U32.RP R0, UR37 ;  /* 0x0000002500007d06 */ /* 0x000e220008209000 */
[----:B------:R-:W1:Y:S01]  /*1330*/  LDC R3, c[0x0][0x398] ;  /* 0x0000e600ff037b82 */ /* 0x000e620000000800 */
[----:B------:R-:W-:Y:S01]  /*1340*/  IMAD.MOV.U32 R6, RZ, RZ, R29 ;  /* 0x000000ffff067224 */ /* 0x000fe200078e001d */
[----:B------:R-:W2:Y:S01]  /*1350*/  LDCU.64 UR6, c[0x4][0x8] ;  /* 0x01000100ff0677ac */ /* 0x000ea20008000a00 */
[----:B------:R-:W-:Y:S02]  /*1360*/  IMAD.MOV.U32 R7, RZ, RZ, RZ ;  /* 0x000000ffff077224 */ /* 0x000fe400078e00ff */
[----:B------:R-:W-:Y:S01]  /*1370*/  IMAD.MOV.U32 R10, RZ, RZ, 0x1 ;  /* 0x00000001ff0a7424 */ /* 0x000fe200078e00ff */
[----:B------:R-:W-:Y:S01]  /*1380*/  UMOV UR4, URZ ;  /* 0x000000ff00047c82 */ /* 0x000fe20008000000 */
[----:B------:R-:W-:Y:S01]  /*1390*/  IMAD.WIDE.U32 R30, R30, UR36, R6 ;  /* 0x000000241e1e7c25 */ /* 0x000fe2000f8e0006 */
[----:B------:R3:W4:Y:S01]  /*13a0*/  LDC.64 R12, c[0x4][R22] ;  /* 0x01000000160c7b82 */ /* 0x0007220000000a00 */
[----:B------:R-:W-:-:S02]  /*13b0*/  MOV R6, R23 ;  /* 0x0000001700067202 */ /* 0x000fc40000000f00 */
[----:B------:R-:W-:Y:S01]  /*13c0*/  IMAD.MOV.U32 R11, RZ, RZ, 0x0 ;  /* 0x00000000ff0b7424 */ /* 0x000fe200078e00ff */
[----:B------:R-:W-:Y:S01]  /*13d0*/  IADD3 R29, PT, PT, R31, UR4, RZ ;  /* 0x000000041f1d7c10 */ /* 0x000fe2000fffe0ff */
[----:B------:R-:W-:Y:S01]  /*13e0*/  IMAD.MOV.U32 R7, RZ, RZ, R19 ;  /* 0x000000ffff077224 */ /* 0x000fe200078e0013 */
[----:B0-----:R-:W0:Y:S02]  /*13f0*/  MUFU.RCP R0, R0 ;  /* 0x0000000000007308 */ /* 0x001e240000001000 */
[----:B0-----:R-:W-:Y:S01]  /*1400*/  IADD3 R4, PT, PT, R0, 0xffffffe, RZ ;  /* 0x0ffffffe00047810 */ /* 0x001fe20007ffe0ff */
[----:B-1----:R-:W-:-:S05]  /*1410*/  IMAD R0, R30, UR36, R3 ;  /* 0x000000241e007c24 */ /* 0x002fca000f8e0203 */
[----:B------:R0:W1:Y:S02]  /*1420*/  F2I.FTZ.U32.TRUNC.NTZ R5, R4 ;  /* 0x0000000400057305 */ /* 0x000064000021f000 */
[----:B0-----:R-:W-:Y:S02]  /*1430*/  HFMA2 R4, -RZ, RZ, 0, 0 ;  /* 0x00000000ff047431 */ /* 0x001fe400000001ff */
        /* <DEDUP_REMOVED lines=10> */
[----:B------:R-:W-:Y:S01]  /*14e0*/  IMAD R0, R3, UR37, R0 ;  /* 0x0000002503007c24 */ /* 0x000fe2000f8e0200 */
[----:B------:R-:W-:Y:S01]  /*14f0*/  IADD3 R3, PT, PT, R1, R4, RZ ;  /* 0x0000000401037210 */ /* 0x000fe20007ffe0ff */
[----:B------:R-:W-:-:S03]  /*1500*/  IMAD.U32 R4, RZ, RZ, UR6 ;  /* 0x00000006ff047e24 */ /* 0x000fc6000f8e00ff */
[----:B------:R-:W-:-:S13]  /*1510*/  ISETP.GE.U32.AND P0, PT, R0, UR37, PT ;  /* 0x0000002500007c0c */ /* 0x000fda000bf06070 */
[----:B------:R-:W-:Y:S01]  /*1520*/  @P0 VIADD R0, R0, -UR37 ;  /* 0x8000002500000c36 */ /* 0x000fe20008000000 */
[----:B------:R-:W-:-:S04]  /*1530*/  ISETP.NE.U32.AND P0, PT, RZ, UR37, PT ;  /* 0x00000025ff007c0c */ /* 0x000fc8000bf05070 */
[----:B------:R-:W-:-:S13]  /*1540*/  ISETP.GE.U32.AND P1, PT, R0, UR37, PT ;  /* 0x0000002500007c0c */ /* 0x000fda000bf26070 */
[----:B------:R-:W-:Y:S01]  /*1550*/  @P1 VIADD R0, R0, -UR37 ;  /* 0x8000002500001c36 */ /* 0x000fe20008000000 */
[----:B------:R-:W-:Y:S02]  /*1560*/  IADD3 R8, P1, PT, R27, 0x3, RZ ;  /* 0x000000031b087810 */ /* 0x000fe40007f3e0ff */
[----:B------:R-:W-:-:S03]  /*1570*/  @!P0 LOP3.LUT R0, RZ, UR37, RZ, 0x33, !PT ;  /* 0x00000025ff008c12 */ /* 0x000fc6000f8e33ff */
[----:B------:R-:W-:Y:S02]  /*1580*/  IMAD.X R9, RZ, RZ, R26, P1 ;  /* 0x000000ffff097224 */ /* 0x000fe400008e061a */
[----:B------:R3:W-:Y:S04]  /*1590*/  STL.U16 [R3+0x20], R0 ;  /* 0x0000200003007387 */ /* 0x0007e80000100400 */
[----:B------:R3:W-:Y:S04]  /*15a0*/  STL.128 [R1+0x50], R8 ;  /* 0x0000500801007387 */ /* 0x0007e80000100c00 */
[----:B----4-:R3:W-:Y:S02]  /*15b0*/  STL [R1+0x48], R28 ;  /* 0x0000481c01007387 */ /* 0x0107e40000100800 */
[----:B------:R-:W-:-:S07]  /*15c0*/  LEPC R20, `(.L_x_17) ;  /* 0x000000001014794e */ /* 0x000fce0000000000 */
[----:B---3--:R-:W-:Y:S05]  /*15d0*/  CALL.ABS.NOINC R12 ;  /* 0x000000000c007343 */ /* 0x008fea0003c00000 */
.L_x_17:
[----:B------:R0:W1:Y:S01]  /*15e0*/  LDC.64 R8, c[0x4][R22] ;  /* 0x0100000016087b82 */ /* 0x0000620000000a00 */
[----:B------:R-:W2:Y:S01]  /*15f0*/  LDCU.64 UR4, c[0x4][0x20] ;  /* 0x01000400ff0477ac */ /* 0x000ea20008000a00 */
[----:B------:R-:W-:Y:S01]  /*1600*/  CS2R R6, SRZ ;  /* 0x0000000000067805 */ /* 0x000fe2000001ff00 */
[----:B--2---:R-:W-:Y:S02]  /*1610*/  IMAD.U32 R4, RZ, RZ, UR4 ;  /* 0x00000004ff047e24 */ /* 0x004fe4000f8e00ff */
[----:B0-----:R-:W-:-:S07]  /*1620*/  IMAD.U32 R5, RZ, RZ, UR5 ;  /* 0x00000005ff057e24 */ /* 0x001fce000f8e00ff */
[----:B------:R-:W-:-:S07]  /*1630*/  LEPC R20, `(.L_x_18) ;  /* 0x000000001014794e */ /* 0x000fce0000000000 */
[----:B-1----:R-:W-:Y:S05]  /*1640*/  CALL.ABS.NOINC R8 ;  /* 0x0000000008007343 */ /* 0x002fea0003c00000 */
.L_x_18:
[----:B------:R-:W-:-:S04]  /*1650*/  IADD3 R27, P0, PT, R27, 0x4, RZ ;  /* 0x000000041b1b7810 */ /* 0x000fc80007f1e0ff */
[----:B------:R-:W-:Y:S02]  /*1660*/  IADD3.X R26, PT, PT, RZ, R26, RZ, P0, !PT ;  /* 0x0000001aff1a7210 */ /* 0x000fe400007fe4ff */
[----:B------:R-:W-:-:S04]  /*1670*/  ISETP.NE.U32.AND P0, PT, R27, R25, PT ;  /* 0x000000191b00720c */ /* 0x000fc80003f05070 */
[----:B------:R-:W-:-:S13]  /*1680*/  ISETP.NE.AND.EX P0, PT, R26, R24, PT, P0 ;  /* 0x000000181a00720c */ /* 0x000fda0003f05300 */
[----:B------:R-:W-:Y:S05]  /*1690*/  @P0 BRA `(.L_x_19) ;  /* 0xfffffff000e00947 */ /* 0x000fea000383ffff */
[----:B------:R-:W-:Y:S05]  /*16a0*/  BSYNC.RECONVERGENT B6 ;  /* 0x0000000000067941 */ /* 0x000fea0003800200 */
.L_x_10:
[----:B------:R0:W-:Y:S02]  /*16b0*/  STL.64 [R1+0x40], R16 ;  /* 0x0000401001007387 */ /* 0x0001e40000100a00 */
.L_x_9:
[----:B------:R-:W1:Y:S02]  /*16c0*/  LDCU UR4, c[0x0][0x39c] ;  /* 0x00007380ff0477ac */ /* 0x000e640008000800 */
[----:B-1----:R-:W-:-:S06]  /*16d0*/  ULOP3.LUT UR4, UR4, 0x3, URZ, 0xc0, !UPT ;  /* 0x0000000304047892 */ /* 0x002fcc000f8ec0ff */
[----:B------:R-:W-:-:S04]  /*16e0*/  ISETP.NE.U32.AND P0, PT, RZ, UR4, PT ;  /* 0x00000004ff007c0c */ /* 0x000fc8000bf05070 */
[----:B------:R-:W-:-:S13]  /*16f0*/  ISETP.NE.AND.EX P0, PT, RZ, RZ, PT, P0 ;  /* 0x000000ffff00720c */ /* 0x000fda0003f05300 */
[----:B------:R-:W-:Y:S05]  /*1700*/  @!P0 EXIT ;  /* 0x000000000000894d */ /* 0x000fea0003800000 */
[----:B------:R-:W-:-:S04]  /*1710*/  UISETP.NE.U32.AND UP0, UPT, UR4, 0x1, UPT ;  /* 0x000000010400788c */ /* 0x000fc8000bf05070 */
[----:B------:R-:W-:-:S09]  /*1720*/  UISETP.NE.AND.EX UP0, UPT, URZ, URZ, UPT, UP0 ;  /* 0x000000ffff00728c */ /* 0x000fd2000bf05300 */
[----:B------:R-:W-:Y:S05]  /*1730*/  BRA.U !UP0, `(.L_x_20) ;  /* 0x0000000108d07547 */ /* 0x000fea000b800000 */
[----:B------:R-:W-:Y:S01]  /*1740*/  VIADD R0, R16, 0x1 ;  /* 0x0000000110007836 */ /* 0x000fe20000000000 */
[----:B0-----:R-:W-:Y:S01]  /*1750*/  MOV R16, 0x0 ;  /* 0x0000000000107802 */ /* 0x001fe20000000f00 */
[----:B------:R-:W-:Y:S01]  /*1760*/  STL [R1+0x48], R28 ;  /* 0x0000481c01007387 */ /* 0x000fe20000100800 */
[----:B------:R-:W0:Y:S01]  /*1770*/  LDCU.64 UR4, c[0x4][0x8] ;  /* 0x01000100ff0477ac */ /* 0x000e220008000a00 */
[----:B------:R-:W-:Y:S01]  /*1780*/  IADD3 R22, P0, PT, R2, 0x48, RZ ;  /* 0x0000004802167810 */ /* 0x000fe20007f1e0ff */
[----:B------:R1:W2:Y:S01]  /*1790*/  LDC.64 R8, c[0x4][R16] ;  /* 0x0100000010087b82 */ /* 0x0002a20000000a00 */
[----:B------:R-:W-:Y:S02]  /*17a0*/  LOP3.LUT R0, R0, 0xf, RZ, 0xc0, !PT ;  /* 0x0000000f00007812 */ /* 0x000fe400078ec0ff */
[----:B------:R-:W-:Y:S01]  /*17b0*/  CS2R R6, SRZ ;  /* 0x0000000000067805 */ /* 0x000fe2000001ff00 */
[----:B------:R-:W-:Y:S01]  /*17c0*/  IMAD.MOV.U32 R4, RZ, RZ, R25 ;  /* 0x000000ffff047224 */ /* 0x000fe200078e0019 */
[----:B------:R-:W-:Y:S01]  /*17d0*/  IADD3.X R19, PT, PT, RZ, R18, RZ, P0, !PT ;  /* 0x00000012ff137210 */ /* 0x000fe200007fe4ff */
[----:B------:R-:W-:Y:S01]  /*17e0*/  IMAD.MOV.U32 R5, RZ, RZ, R24 ;  /* 0x000000ffff057224 */ /* 0x000fe200078e0018 */
[----:B------:R-:W-:Y:S04]  /*17f0*/  STL [R1+0x40], R0 ;  /* 0x0000400001007387 */ /* 0x000fe80000100800 */
[----:B------:R0:W-:Y:S02]  /*1800*/  STL.128 [R1+0x50], R4 ;  /* 0x0000500401007387 */ /* 0x0001e40000100c00 */
[----:B0-----:R-:W-:Y:S01]  /*1810*/  IMAD.U32 R4, RZ, RZ, UR4 ;  /* 0x00000004ff047e24 */ /* 0x001fe2000f8e00ff */
[----:B------:R-:W-:Y:S01]  /*1820*/  MOV R7, R19 ;  /* 0x0000001300077202 */ /* 0x000fe20000000f00 */
[----:B------:R-:W-:-:S02]  /*1830*/  IMAD.U32 R5, RZ, RZ, UR5 ;  /* 0x00000005ff057e24 */ /* 0x000fc4000f8e00ff */
[----:B-1----:R-:W-:-:S07]  /*1840*/  IMAD.MOV.U32 R6, RZ, RZ, R22 ;  /* 0x000000ffff067224 */ /* 0x002fce00078e0016 */
[----:B------:R-:W-:-:S07]  /*1850*/  LEPC R20, `(.L_x_21) ;  /* 0x000000001014794e */ /* 0x000fce0000000000 */
[----:B--2---:R-:W-:Y:S05]  /*1860*/  CALL.ABS.NOINC R8 ;  /* 0x0000000008007343 */ /* 0x004fea0003c00000 */
.L_x_21:
[----:B------:R0:W1:Y:S01]  /*1870*/  LDC.64 R8, c[0x4][R16] ;  /* 0x0100000010087b82 */ /* 0x0000620000000a00 */
[----:B------:R-:W2:Y:S01]  /*1880*/  LDCU.64 UR4, c[0x4][0x20] ;  /* 0x01000400ff0477ac */ /* 0x000ea20008000a00 */
[----:B------:R-:W-:Y:S01]  /*1890*/  CS2R R6, SRZ ;  /* 0x0000000000067805 */ /* 0x000fe2000001ff00 */
[----:B--2---:R-:W-:Y:S02]  /*18a0*/  IMAD.U32 R4, RZ, RZ, UR4 ;  /* 0x00000004ff047e24 */ /* 0x004fe4000f8e00ff */
[----:B0-----:R-:W-:-:S07]  /*18b0*/  IMAD.U32 R5, RZ, RZ, UR5 ;  /* 0x00000005ff057e24 */ /* 0x001fce000f8e00ff */
[----:B------:R-:W-:-:S07]  /*18c0*/  LEPC R20, `(.L_x_22) ;  /* 0x000000001014794e */ /* 0x000fce0000000000 */
[----:B-1----:R-:W-:Y:S05]  /*18d0*/  CALL.ABS.NOINC R8 ;  /* 0x0000000008007343 */ /* 0x002fea0003c00000 */
.L_x_22:
[----:B------:R-:W-:Y:S01]  /*18e0*/  IADD3 R0, PT, PT, R17, 0x1, RZ ;  /* 0x0000000111007810 */ /* 0x000fe20007ffe0ff */
[----:B------:R-:W-:Y:S01]  /*18f0*/  STL [R1+0x48], R28 ;  /* 0x0000481c01007387 */ /* 0x000fe20000100800 */
[----:B------:R0:W1:Y:S01]  /*1900*/  LDC.64 R8, c[0x4][R16] ;  /* 0x0100000010087b82 */ /* 0x0000620000000a00 */
[----:B------:R-:W2:Y:S01]  /*1910*/  LDCU.64 UR4, c[0x4][0x8] ;  /* 0x01000100ff0477ac */ /* 0x000ea20008000a00 */
[----:B------:R-:W-:Y:S01]  /*1920*/  LOP3.LUT R0, R0, 0xf, RZ, 0xc0, !PT ;  /* 0x0000000f00007812 */ /* 0x000fe200078ec0ff */
[----:B------:R-:W-:Y:S01]  /*1930*/  HFMA2 R7, -RZ, RZ, 0, 0 ;  /* 0x00000000ff077431 */ /* 0x000fe200000001ff */
[----:B------:R-:W-:Y:S01]  /*1940*/  IADD3 R4, P0, PT, R25, 0x1, RZ ;  /* 0x0000000119047810 */ /* 0x000fe20007f1e0ff */
[----:B------:R-:W-:Y:S02]  /*1950*/  IMAD.MOV.U32 R6, RZ, RZ, 0x1 ;  /* 0x00000001ff067424 */ /* 0x000fe400078e00ff */
[----:B------:R-:W-:Y:S02]  /*1960*/  STL [R1+0x44], R0 ;  /* 0x0000440001007387 */ /* 0x000fe40000100800 */
[----:B------:R-:W-:-:S05]  /*1970*/  IMAD.X R5, RZ, RZ, R24, P0 ;  /* 0x000000ffff057224 */ /* 0x000fca00000e0618 */
[----:B------:R2:W-:Y:S02]  /*1980*/  STL.128 [R1+0x50], R4 ;  /* 0x0000500401007387 */ /* 0x0005e40000100c00 */
[----:B--2---:R-:W-:Y:S01]  /*1990*/  IMAD.U32 R4, RZ, RZ, UR4 ;  /* 0x00000004ff047e24 */ /* 0x004fe2000f8e00ff */
[----:B------:R-:W-:Y:S01]  /*19a0*/  MOV R6, R22 ;  /* 0x0000001600067202 */ /* 0x000fe20000000f00 */
[----:B------:R-:W-:Y:S02]  /*19b0*/  IMAD.U32 R5, RZ, RZ, UR5 ;  /* 0x00000005ff057e24 */ /* 0x000fe4000f8e00ff */
[----:B0-----:R-:W-:-:S07]  /*19c0*/  IMAD.MOV.U32 R7, RZ, RZ, R19 ;  /* 0x000000ffff077224 */ /* 0x001fce00078e0013 */
[----:B------:R-:W-:-:S07]  /*19d0*/  LEPC R20, `(.L_x_23) ;  /* 0x000000001014794e */ /* 0x000fce0000000000 */
[----:B-1----:R-:W-:Y:S05]  /*19e0*/  CALL.ABS.NOINC R8 ;  /* 0x0000000008007343 */ /* 0x002fea0003c00000 */
.L_x_23:
[----:B------:R-:W0:Y:S01]  /*19f0*/  LDC.64 R16, c[0x4][R16] ;  /* 0x0100000010107b82 */ /* 0x000e220000000a00 */
[----:B------:R-:W1:Y:S01]  /*1a00*/  LDCU.64 UR4, c[0x4][0x20] ;  /* 0x01000400ff0477ac */ /* 0x000e620008000a00 */
[----:B------:R-:W-:Y:S01]  /*1a10*/  CS2R R6, SRZ ;  /* 0x0000000000067805 */ /* 0x000fe2000001ff00 */
[----:B-1----:R-:W-:Y:S01]  /*1a20*/  IMAD.U32 R4, RZ, RZ, UR4 ;  /* 0x00000004ff047e24 */ /* 0x002fe2000f8e00ff */
[----:B------:R-:W-:-:S07]  /*1a30*/  MOV R5, UR5 ;  /* 0x0000000500057c02 */ /* 0x000fce0008000f00 */
[----:B------:R-:W-:-:S07]  /*1a40*/  LEPC R20, `(.L_x_24) ;  /* 0x000000001014794e */ /* 0x000fce0000000000 */
[----:B0-----:R-:W-:Y:S05]  /*1a50*/  CALL.ABS.NOINC R16 ;  /* 0x0000000010007343 */ /* 0x001fea0003c00000 */
.L_x_24:
[----:B------:R-:W-:-:S05]  /*1a60*/  IADD3 R25, P0, PT, R25, 0x2, RZ ;  /* 0x0000000219197810 */ /* 0x000fca0007f1e0ff */
[----:B------:R-:W-:-:S08]  /*1a70*/  IMAD.X R24, RZ, RZ, R24, P0 ;  /* 0x000000ffff187224 */ /* 0x000fd000000e0618 */
.L_x_20:
[----:B------:R-:W1:Y:S02]  /*1a80*/  LDC R0, c[0x0][0x39c] ;  /* 0x0000e700ff007b82 */ /* 0x000e640000000800 */
[----:B-1----:R-:W-:-:S04]  /*1a90*/  LOP3.LUT R0, R0, 0x1, RZ, 0xc0, !PT ;  /* 0x0000000100007812 */ /* 0x002fc800078ec0ff */
[----:B------:R-:W-:-:S04]  /*1aa0*/  ISETP.NE.U32.AND P0, PT, R0, 0x1, PT ;  /* 0x000000010000780c */ /* 0x000fc80003f05070 */
[----:B------:R-:W-:-:S13]  /*1ab0*/  ISETP.NE.U32.AND.EX P0, PT, RZ, RZ, PT, P0 ;  /* 0x000000ffff00720c */ /* 0x000fda0003f05100 */
[----:B------:R-:W-:Y:S05]  /*1ac0*/  @P0 EXIT ;  /* 0x000000000000094d */ /* 0x000fea0003800000 */
[C---:B------:R-:W-:Y:S01]  /*1ad0*/  LOP3.LUT R26, R25.reuse, 0x1, RZ, 0xc0, !PT ;  /* 0x00000001191a7812 */ /* 0x040fe200078ec0ff */
[----:B------:R-:W-:Y:S01]  /*1ae0*/  IMAD.MOV.U32 R27, RZ, RZ, RZ ;  /* 0x000000ffff1b7224 */ /* 0x000fe200078e00ff */
[-C--:B------:R-:W-:Y:S01]  /*1af0*/  LOP3.LUT R25, R25, R24.reuse, RZ, 0x3c, !PT ;  /* 0x0000001819197212 */ /* 0x080fe200078e3cff */
[----:B------:R1:W-:Y:S01]  /*1b00*/  STL [R1+0x48], R28 ;  /* 0x0000481c01007387 */ /* 0x0003e20000100800 */
[----:B0-----:R-:W-:Y:S01]  /*1b10*/  MOV R16, 0x0 ;  /* 0x0000000000107802 */ /* 0x001fe20000000f00 */
[----:B------:R-:W0:Y:S01]  /*1b20*/  LDCU.64 UR4, c[0x4][0x8] ;  /* 0x01000100ff0477ac */ /* 0x000e220008000a00 */
[C---:B------:R-:W-:Y:S02]  /*1b30*/  LOP3.LUT R24, R25.reuse, R24, RZ, 0x3c, !PT ;  /* 0x0000001819187212 */ /* 0x040fe400078e3cff */
[----:B------:R1:W2:Y:S01]  /*1b40*/  LDC.64 R8, c[0x4][R16] ;  /* 0x0100000010087b82 */ /* 0x0002a20000000a00 */
[----:B------:R-:W-:Y:S02]  /*1b50*/  IADD3 R6, P0, PT, R2, 0x48, RZ ;  /* 0x0000004802067810 */ /* 0x000fe40007f1e0ff */
[----:B------:R-:W-:-:S03]  /*1b60*/  LOP3.LUT R25, R25, R24, RZ, 0x3c, !PT ;  /* 0x0000001819197212 */ /* 0x000fc600078e3cff */
[----:B------:R-:W-:Y:S02]  /*1b70*/  IMAD.X R7, RZ, RZ, R18, P0 ;  /* 0x000000ffff077224 */ /* 0x000fe400000e0612 */
[----:B------:R1:W-:Y:S01]  /*1b80*/  STL.128 [R1+0x50], R24 ;  /* 0x0000501801007387 */ /* 0x0003e20000100c00 */
[----:B0-----:R-:W-:Y:S01]  /*1b90*/  MOV R4, UR4 ;  /* 0x0000000400047c02 */ /* 0x001fe20008000f00 */
[----:B------:R-:W-:-:S07]  /*1ba0*/  IMAD.U32 R5, RZ, RZ, UR5 ;  /* 0x00000005ff057e24 */ /* 0x000fce000f8e00ff */
[----:B------:R-:W-:-:S07]  /*1bb0*/  LEPC R20, `(.L_x_25) ;  /* 0x000000001014794e */ /* 0x000fce0000000000 */
[----:B-12---:R-:W-:Y:S05]  /*1bc0*/  CALL.ABS.NOINC R8 ;  /* 0x0000000008007343 */ /* 0x006fea0003c00000 */
.L_x_25:
[----:B------:R-:W0:Y:S01]  /*1bd0*/  LDC.64 R16, c[0x4][R16] ;  /* 0x0100000010107b82 */ /* 0x000e220000000a00 */
[----:B------:R-:W1:Y:S01]  /*1be0*/  LDCU.64 UR4, c[0x4][0x20] ;  /* 0x01000400ff0477ac */ /* 0x000e620008000a00 */
[----:B------:R-:W-:Y:S02]  /*1bf0*/  CS2R R6, SRZ ;  /* 0x0000000000067805 */ /* 0x000fe4000001ff00 */
[----:B-1----:R-:W-:Y:S01]  /*1c00*/  MOV R4, UR4 ;  /* 0x0000000400047c02 */ /* 0x002fe20008000f00 */
[----:B------:R-:W-:-:S07]  /*1c10*/  IMAD.U32 R5, RZ, RZ, UR5 ;  /* 0x00000005ff057e24 */ /* 0x000fce000f8e00ff */
[----:B------:R-:W-:-:S07]  /*1c20*/  LEPC R20, `(.L_x_26) ;  /* 0x000000001014794e */ /* 0x000fce0000000000 */
[----:B0-----:R-:W-:Y:S05]  /*1c30*/  CALL.ABS.NOINC R16 ;  /* 0x0000000010007343 */ /* 0x001fea0003c00000 */
.L_x_26:
[----:B------:R-:W-:Y:S05]  /*1c40*/  EXIT ;  /* 0x000000000000794d */ /* 0x000fea0003800000 */
.L_x_27:
[----:B------:R-:W-:-:S00]  /*1c50*/  BRA `(.L_x_27) ;  /* 0xfffffffc00fc7947 */ /* 0x000fc0000383ffff */
[----:B------:R-:W-:-:S00]  /*1c60*/  NOP ;  /* 0x0000000000007918 */ /* 0x000fc00000000000 */
        /* <DEDUP_REMOVED lines=9> */
.L_x_33:


//--------------------- .text.mwc_store_output_kernel --------------------------
	.section	.text.mwc_store_output_kernel,"ax",@progbits
	.align	128
        .global         mwc_store_output_kernel
        .type           mwc_store_output_kernel,@function
        .size           mwc_store_output_kernel,(.L_x_34 - mwc_store_output_kernel)
        .other          mwc_store_output_kernel,@"STO_CUDA_ENTRY STV_DEFAULT"
mwc_store_output_kernel:
.text.mwc_store_output_kernel:
[----:B------:R-:W-:Y:S01]  /*0000*/  LDC R1, c[0x0][0x37c] ;  /* 0x0000df00ff017b82 */ /* 0x000fe20000000800 */
[----:B------:R-:W0:Y:S07]  /*0010*/  S2R R3, SR_TID.X ;  /* 0x0000000000037919 */ /* 0x000e2e0000002100 */
[----:B------:R-:W0:Y:S01]  /*0020*/  S2UR UR4, SR_CTAID.X ;  /* 0x00000000000479c3 */ /* 0x000e220000002500 */
[----:B------:R-:W1:Y:S07]  /*0030*/  LDCU.64 UR6, c[0x0][0x388] ;  /* 0x00007100ff0677ac */ /* 0x000e6e0008000a00 */
[----:B------:R-:W0:Y:S02]  /*0040*/  LDC R0, c[0x0][0x360] ;  /* 0x0000d800ff007b82 */ /* 0x000e240000000800 */
[----:B0-----:R-:W-:-:S05]  /*0050*/  IMAD R0, R0, UR4, R3 ;  /* 0x0000000400007c24 */ /* 0x001fca000f8e0203 */
[----:B-1----:R-:W-:Y:S02]  /*0060*/  ISETP.GE.U32.AND P0, PT, R0, UR6, PT ;  /* 0x0000000600007c0c */ /* 0x002fe4000bf06070 */
[----:B------:R-:W-:-:S04]  /*0070*/  SHF.R.S32.HI R5, RZ, 0x1f, R0 ;  /* 0x0000001fff057819 */ /* 0x000fc80000011400 */
[----:B------:R-:W-:-:S13]  /*0080*/  ISETP.GE.U32.AND.EX P0, PT, R5, UR7, PT, P0 ;  /* 0x0000000705007c0c */ /* 0x000fda000bf06100 */
[----:B------:R-:W-:Y:S05]  /*0090*/  @P0 EXIT ;  /* 0x000000000000094d */ /* 0x000fea0003800000 */
[----:B------:R-:W0:Y:S02]  /*00a0*/  LDC.64 R2, c[0x0][0x3a8] ;  /* 0x0000ea00ff027b82 */ /* 0x000e240000000a00 */
[----:B0-----:R-:W-:-:S04]  /*00b0*/  ISETP.NE.U32.AND P0, PT, R2, RZ, PT ;  /* 0x000000ff0200720c */ /* 0x001fc80003f05070 */
[----:B------:R-:W-:-:S13]  /*00c0*/  ISETP.NE.AND.EX P0, PT, R3, RZ, PT, P0 ;  /* 0x000000ff0300720c */ /* 0x000fda0003f05300 */
[----:B------:R-:W-:Y:S05]  /*00d0*/  @!P0 EXIT ;  /* 0x000000000000894d */ /* 0x000fea0003800000 */
[----:B------:R-:W0:Y:S01]  /*00e0*/  LDCU.128 UR4, c[0x0][0x390] ;  /* 0x00007200ff0477ac */ /* 0x000e220008000c00 */
[----:B------:R-:W-:Y:S01]  /*00f0*/  ISETP.GE.U32.AND P1, PT, R2, 0x8, PT ;  /* 0x000000080200780c */ /* 0x000fe20003f26070 */
[C---:B------:R-:W-:Y:S01]  /*0100*/  IMAD.SHL.U32 R10, R0.reuse, 0x4, RZ ;  /* 0x00000004000a7824 */ /* 0x040fe200078e00ff */
[----:B------:R-:W-:Y:S01]  /*0110*/  SHF.L.U64.HI R6, R0, 0x2, R5 ;  /* 0x0000000200067819 */ /* 0x000fe20000010205 */
[----:B------:R-:W1:Y:S01]  /*0120*/  LDCU.64 UR10, c[0x0][0x3a0] ;  /* 0x00007400ff0a77ac */ /* 0x000e620008000a00 */
[----:B------:R-:W-:Y:S02]  /*0130*/  ISETP.GE.U32.AND.EX P1, PT, R3, RZ, PT, P1 ;  /* 0x000000ff0300720c */ /* 0x000fe40003f26110 */
[----:B------:R-:W-:Y:S01]  /*0140*/  LOP3.LUT R12, R2, 0x7, RZ, 0xc0, !PT ;  /* 0x00000007020c7812 */ /* 0x000fe200078ec0ff */
[----:B------:R-:W2:Y:S03]  /*0150*/  LDCU.64 UR8, c[0x0][0x358] ;  /* 0x00006b00ff0877ac */ /* 0x000ea60008000a00 */
[----:B------:R-:W-:-:S02]  /*0160*/  ISETP.NE.U32.AND P0, PT, R12, RZ, PT ;  /* 0x000000ff0c00720c */ /* 0x000fc40003f05070 */
[C---:B0-----:R-:W-:Y:S02]  /*0170*/  IADD3 R8, P4, PT, R10.reuse, UR6, RZ ;  /* 0x000000060a087c10 */ /* 0x041fe4000ff9e0ff */
[----:B------:R-:W-:Y:S02]  /*0180*/  IADD3 R10, P2, PT, R10, UR4, RZ ;  /* 0x000000040a0a7c10 */ /* 0x000fe4000ff5e0ff */
[C---:B------:R-:W-:Y:S02]  /*0190*/  IADD3.X R9, PT, PT, R6.reuse, UR7, RZ, P4, !PT ;  /* 0x0000000706097c10 */ /* 0x040fe4000a7fe4ff */
[----:B------:R-:W-:Y:S02]  /*01a0*/  IADD3.X R11, PT, PT, R6, UR5, RZ, P2, !PT ;  /* 0x00000005060b7c10 */ /* 0x000fe400097fe4ff */
[----:B-1----:R-:W-:Y:S01]  /*01b0*/  LEA R4, P3, R0, UR10, 0x3 ;  /* 0x0000000a00047c11 */ /* 0x002fe2000f8618ff */
[----:B--2---:R0:W5:Y:S01]  /*01c0*/  LDG.E R8, desc[UR8][R8.64] ;  /* 0x0000000808087981 */ /* 0x004162000c1e1900 */
[----:B------:R-:W-:-:S02]  /*01d0*/  ISETP.NE.AND.EX P0, PT, RZ, RZ, PT, P0 ;  /* 0x000000ffff00720c */ /* 0x000fc40003f05300 */
[----:B------:R-:W-:Y:S01]  /*01e0*/  LEA.HI.X R5, R0, UR11, R5, 0x3, P3 ;  /* 0x0000000b00057c11 */ /* 0x000fe200098f1c05 */
[----:B------:R0:W5:Y:S01]  /*01f0*/  LDG.E R10, desc[UR8][R10.64] ;  /* 0x000000080a0a7981 */ /* 0x000162000c1e1900 */
[----:B------:R-:W-:Y:S02]  /*0200*/  IMAD.MOV.U32 R3, RZ, RZ, RZ ;  /* 0x000000ffff037224 */ /* 0x000fe400078e00ff */
[----:B------:R-:W-:Y:S01]  /*0210*/  IMAD.MOV.U32 R0, RZ, RZ, RZ ;  /* 0x000000ffff007224 */ /* 0x000fe200078e00ff */
[----:B------:R-:W-:Y:S06]  /*0220*/  @!P1 BRA `(.L_x_28) ;  /* 0x0000000400209947 */ /* 0x000fec0003800000 */
[----:B------:R-:W1:Y:S01]  /*0230*/  LDC R0, c[0x0][0x3ac] ;  /* 0x0000eb00ff007b82 */ /* 0x000e620000000800 */
[----:B------:R-:W-:Y:S01]  /*0240*/  LOP3.LUT R3, R2, 0xfffffff8, RZ, 0xc0, !PT ;  /* 0xfffffff802037812 */ /* 0x000fe200078ec0ff */
[----:B------:R-:W2:Y:S04]  /*0250*/  LDCU UR7, c[0x0][0x380] ;  /* 0x00007000ff0777ac */ /* 0x000ea80008000800 */
[----:B------:R-:W-:Y:S01]  /*0260*/  IMAD.MOV.U32 R7, RZ, RZ, R3 ;  /* 0x000000ffff077224 */ /* 0x000fe200078e0003 */
[----:B------:R-:W-:Y:S01]  /*0270*/  UMOV UR4, URZ ;  /* 0x000000ff00047c82 */ /* 0x000fe20008000000 */
[----:B------:R-:W-:Y:S01]  /*0280*/  UMOV UR5, URZ ;  /* 0x000000ff00057c82 */ /* 0x000fe20008000000 */
[----:B-12---:R-:W-:-:S07]  /*0290*/  IMAD.MOV.U32 R6, RZ, RZ, R0 ;  /* 0x000000ffff067224 */ /* 0x006fce00078e0000 */
.L_x_29:
[----:B------:R-:W2:Y:S01]  /*02a0*/  LDG.E.64 R14, desc[UR8][R4.64] ;  /* 0x00000008040e7981 */ /* 0x000ea2000c1e1b00 */
[----:B0-----:R-:W-:Y:S02]  /*02b0*/  IMAD.MOV.U32 R11, RZ, RZ, RZ ;  /* 0x000000ffff0b7224 */ /* 0x001fe400078e00ff */
[----:B-----5:R-:W-:Y:S01]  /*02c0*/  IMAD.WIDE.U32 R10, R8, UR7, R10 ;  /* 0x00000007080a7c25 */ /* 0x020fe2000f8e000a */
[----:B--2---:R-:W-:-:S04]  /*02d0*/  IADD3 R14, P1, PT, R14, UR4, RZ ;  /* 0x000000040e0e7c10 */ /* 0x004fc8000ff3e0ff */
[----:B------:R-:W-:-:S05]  /*02e0*/  IADD3.X R15, PT, PT, R15, UR5, RZ, P1, !PT ;  /* 0x000000050f0f7c10 */ /* 0x000fca0008ffe4ff */
[----:B------:R0:W-:Y:S04]  /*02f0*/  STG.E desc[UR8][R14.64], R10 ;  /* 0x0000000a0e007986 */ /* 0x0001e8000c101908 */
[----:B------:R-:W2:Y:S01]  /*0300*/  LDG.E.64 R8, desc[UR8][R4.64] ;  /* 0x0000000804087981 */ /* 0x000ea2000c1e1b00 */
[----:B------:R-:W-:Y:S01]  /*0310*/  UMOV UR6, URZ ;  /* 0x000000ff00067c82 */ /* 0x000fe20008000000 */
[----:B------:R-:W-:Y:S02]  /*0320*/  IMAD.MOV.U32 R17, RZ, RZ, RZ ;  /* 0x000000ffff117224 */ /* 0x000fe400078e00ff */
[----:B------:R-:W-:-:S04]  /*0330*/  VIADD R16, R11, UR6 ;  /* 0x000000060b107c36 */ /* 0x000fc80008000000 */
[----:B------:R-:W-:Y:S01]  /*0340*/  IMAD.WIDE.U32 R16, R10, UR7, R16 ;  /* 0x000000070a107c25 */ /* 0x000fe2000f8e0010 */
[----:B--2---:R-:W-:-:S04]  /*0350*/  IADD3 R18, P1, PT, R8, UR4, RZ ;  /* 0x0000000408127c10 */ /* 0x004fc8000ff3e0ff */
[----:B------:R-:W-:-:S05]  /*0360*/  IADD3.X R19, PT, PT, R9, UR5, RZ, P1, !PT ;  /* 0x0000000509137c10 */ /* 0x000fca0008ffe4ff */
[----:B------:R1:W-:Y:S04]  /*0370*/  STG.E desc[UR8][R18.64+0x4], R16 ;  /* 0x0000041012007986 */ /* 0x0003e8000c101908 */
[----:B------:R-:W2:Y:S01]  /*0380*/  LDG.E.64 R8, desc[UR8][R4.64] ;  /* 0x0000000804087981 */ /* 0x000ea2000c1e1b00 */
[----:B0-----:R-:W-:Y:S02]  /*0390*/  VIADD R10, R17, UR6 ;  /* 0x00000006110a7c36 */ /* 0x001fe40008000000 */
[----:B------:R-:W-:Y:S02]  /*03a0*/  IMAD.MOV.U32 R11, RZ, RZ, RZ ;  /* 0x000000ffff0b7224 */ /* 0x000fe400078e00ff */
[----:B------:R-:W-:Y:S01]  /*03b0*/  IMAD.WIDE.U32 R10, R16, UR7, R10 ;  /* 0x00000007100a7c25 */ /* 0x000fe2000f8e000a */
[----:B--2---:R-:W-:-:S04]  /*03c0*/  IADD3 R14, P1, PT, R8, UR4, RZ ;  /* 0x00000004080e7c10 */ /* 0x004fc8000ff3e0ff */
[----:B------:R-:W-:-:S05]  /*03d0*/  IADD3.X R15, PT, PT, R9, UR5, RZ, P1, !PT ;  /* 0x00000005090f7c10 */ /* 0x000fca0008ffe4ff */
[----:B------:R0:W-:Y:S04]  /*03e0*/  STG.E desc[UR8][R14.64+0x8], R10 ;  /* 0x0000080a0e007986 */ /* 0x0001e8000c101908 */
[----:B------:R-:W2:Y:S01]  /*03f0*/  LDG.E.64 R8, desc[UR8][R4.64] ;  /* 0x0000000804087981 */ /* 0x000ea2000c1e1b00 */
[----:B-1----:R-:W-:Y:S02]  /*0400*/  VIADD R16, R11, UR6 ;  /* 0x000000060b107c36 */ /* 0x002fe40008000000 */
[----:B------:R-:W-:Y:S02]  /*0410*/  IMAD.MOV.U32 R17, RZ, RZ, RZ ;  /* 0x000000ffff117224 */ /* 0x000fe400078e00ff */
        /* <DEDUP_REMOVED lines=28> */
[----:B------:R-:W-:-:S04]  /*05e0*/  IMAD.WIDE.U32 R16, R10, UR7, R16 ;  /* 0x000000070a107c25 */ /* 0x000fc8000f8e0010 */
[----:B0-----:R-:W-:Y:S01]  /*05f0*/  VIADD R10, R17, UR6 ;  /* 0x00000006110a7c36 */ /* 0x001fe20008000000 */
[----:B--2---:R-:W-:Y:S01]  /*0600*/  IADD3 R18, P1, PT, R8, UR4, RZ ;  /* 0x0000000408127c10 */ /* 0x004fe2000ff3e0ff */
[----:B------:R-:W-:Y:S01]  /*0610*/  UIADD3 UR4, UP0, UPT, UR4, 0x20, URZ ;  /* 0x0000002004047890 */ /* 0x000fe2000ff1e0ff */
[----:B------:R-:W-:Y:S02]  /*0620*/  IMAD.MOV.U32 R8, RZ, RZ, R16 ;  /* 0x000000ffff087224 */ /* 0x000fe400078e0010 */
[----:B------:R-:W-:Y:S01]  /*0630*/  IADD3.X R19, PT, PT, R9, UR5, RZ, P1, !PT ;  /* 0x0000000509137c10 */ /* 0x000fe20008ffe4ff */
[----:B------:R-:W-:Y:S01]  /*0640*/  UIADD3.X UR5, UPT, UPT, URZ, UR5, URZ, UP0, !UPT ;  /* 0x00000005ff057290 */ /* 0x000fe200087fe4ff */
[----:B------:R-:W-:-:S03]  /*0650*/  IADD3 R7, P1, PT, R7, -0x8, RZ ;  /* 0xfffffff807077810 */ /* 0x000fc60007f3e0ff */
[----:B------:R1:W-:Y:S01]  /*0660*/  STG.E desc[UR8][R18.64+0x1c], R16 ;  /* 0x00001c1012007986 */ /* 0x0003e2000c101908 */
[----:B------:R-:W-:Y:S02]  /*0670*/  IADD3.X R6, PT, PT, R6, -0x1, RZ, P1, !PT ;  /* 0xffffffff06067810 */ /* 0x000fe40000ffe4ff */
[----:B------:R-:W-:-:S04]  /*0680*/  ISETP.NE.U32.AND P1, PT, R7, RZ, PT ;  /* 0x000000ff0700720c */ /* 0x000fc80003f25070 */
[----:B------:R-:W-:-:S13]  /*0690*/  ISETP.NE.AND.EX P1, PT, R6, RZ, PT, P1 ;  /* 0x000000ff0600720c */ /* 0x000fda0003f25310 */
[----:B-1----:R-:W-:Y:S05]  /*06a0*/  @P1 BRA `(.L_x_29) ;  /* 0xfffffff800fc1947 */ /* 0x002fea000383ffff */
.L_x_28:
[----:B------:R-:W-:Y:S05]  /*06b0*/  @!P0 EXIT ;  /* 0x000000000000894d */ /* 0x000fea0003800000 */
[----:B------:R-:W-:Y:S02]  /*06c0*/  ISETP.GE.U32.AND P1, PT, R12, 0x4, PT ;  /* 0x000000040c00780c */ /* 0x000fe40003f26070 */
[----:B------:R-:W-:Y:S02]  /*06d0*/  LOP3.LUT R16, R2, 0x3, RZ, 0xc0, !PT ;  /* 0x0000000302107812 */ /* 0x000fe400078ec0ff */
[----:B------:R-:W-:Y:S02]  /*06e0*/  ISETP.GE.U32.AND.EX P1, PT, RZ, RZ, PT, P1 ;  /* 0x000000ffff00720c */ /* 0x000fe40003f26110 */
[----:B------:R-:W-:-:S04]  /*06f0*/  ISETP.NE.U32.AND P0, PT, R16, RZ, PT ;  /* 0x000000ff1000720c */ /* 0x000fc80003f05070 */
[----:B------:R-:W-:-:S07]  /*0700*/  ISETP.NE.AND.EX P0, PT, RZ, RZ, PT, P0 ;  /* 0x000000ffff00720c */ /* 0x000fce0003f05300 */
[----:B------:R-:W-:Y:S06]  /*0710*/  @!P1 BRA `(.L_x_30) ;  /* 0x00000000008c9947 */ /* 0x000fec0003800000 */
[----:B------:R-:W2:Y:S01]  /*0720*/  LDG.E.64 R12, desc[UR8][R4.64] ;  /* 0x00000008040c7981 */ /* 0x000ea2000c1e1b00 */
[----:B------:R-:W1:Y:S01]  /*0730*/  LDCU UR5, c[0x0][0x380] ;  /* 0x00007000ff0577ac */ /* 0x000e620008000800 */
[C---:B------:R-:W-:Y:S02]  /*0740*/  IMAD.SHL.U32 R6, R3.reuse, 0x4, RZ ;  /* 0x0000000403067824 */ /* 0x040fe400078e00ff */
[----:B0-----:R-:W-:Y:S01]  /*0750*/  HFMA2 R11, -RZ, RZ, 0, 0 ;  /* 0x00000000ff0b7431 */ /* 0x001fe200000001ff */
[----:B------:R-:W-:Y:S02]  /*0760*/  SHF.L.U64.HI R7, R3, 0x2, R0 ;  /* 0x0000000203077819 */ /* 0x000fe40000010200 */
[----:B-1---5:R-:W-:Y:S01]  /*0770*/  IMAD.WIDE.U32 R10, R8, UR5, R10 ;  /* 0x00000005080a7c25 */ /* 0x022fe2000f8e000a */
[----:B--2---:R-:W-:-:S05]  /*0780*/  IADD3 R12, P1, PT, R12, R6, RZ ;  /* 0x000000060c0c7210 */ /* 0x004fca0007f3e0ff */
[----:B------:R-:W-:-:S05]  /*0790*/  IMAD.X R13, R13, 0x1, R7, P1 ;  /* 0x000000010d0d7824 */ /* 0x000fca00008e0607 */
[----:B------:R0:W-:Y:S04]  /*07a0*/  STG.E desc[UR8][R12.64], R10 ;  /* 0x0000000a0c007986 */ /* 0x0001e8000c101908 */
[----:B------:R-:W2:Y:S01]  /*07b0*/  LDG.E.64 R8, desc[UR8][R4.64] ;  /* 0x0000000804087981 */ /* 0x000ea2000c1e1b00 */
[----:B------:R-:W-:Y:S01]  /*07c0*/  UMOV UR4, URZ ;  /* 0x000000ff00047c82 */ /* 0x000fe20008000000 */
[----:B------:R-:W-:Y:S02]  /*07d0*/  IMAD.MOV.U32 R15, RZ, RZ, RZ ;  /* 0x000000ffff0f7224 */ /* 0x000fe400078e00ff */
[----:B------:R-:W-:-:S04]  /*07e0*/  VIADD R14, R11, UR4 ;  /* 0x000000040b0e7c36 */ /* 0x000fc80008000000 */
[----:B------:R-:W-:Y:S01]  /*07f0*/  IMAD.WIDE.U32 R14, R10, UR5, R14 ;  /* 0x000000050a0e7c25 */ /* 0x000fe2000f8e000e */
[----:B--2---:R-:W-:-:S05]  /*0800*/  IADD3 R18, P1, PT, R8, R6, RZ ;  /* 0x0000000608127210 */ /* 0x004fca0007f3e0ff */
[----:B------:R-:W-:-:S05]  /*0810*/  IMAD.X R19, R9, 0x1, R7, P1 ;  /* 0x0000000109137824 */ /* 0x000fca00008e0607 */
[----:B------:R1:W-:Y:S04]  /*0820*/  STG.E desc[UR8][R18.64+0x4], R14 ;  /* 0x0000040e12007986 */ /* 0x0003e8000c101908 */
[----:B------:R-:W2:Y:S01]  /*0830*/  LDG.E.64 R8, desc[UR8][R4.64] ;  /* 0x0000000804087981 */ /* 0x000ea2000c1e1b00 */
[----:B0-----:R-:W-:Y:S02]  /*0840*/  VIADD R10, R15, UR4 ;  /* 0x000000040f0a7c36 */ /* 0x001fe40008000000 */
[----:B------:R-:W-:Y:S02]  /*0850*/  IMAD.MOV.U32 R11, RZ, RZ, RZ ;  /* 0x000000ffff0b7224 */ /* 0x000fe400078e00ff */
[----:B------:R-:W-:Y:S01]  /*0860*/  IMAD.WIDE.U32 R10, R14, UR5, R10 ;  /* 0x000000050e0a7c25 */ /* 0x000fe2000f8e000a */
[----:B--2---:R-:W-:-:S05]  /*0870*/  IADD3 R12, P1, PT, R8, R6, RZ ;  /* 0x00000006080c7210 */ /* 0x004fca0007f3e0ff */
[----:B------:R-:W-:-:S05]  /*0880*/  IMAD.X R13, R9, 0x1, R7, P1 ;  /* 0x00000001090d7824 */ /* 0x000fca00008e0607 */
[----:B------:R0:W-:Y:S04]  /*0890*/  STG.E desc[UR8][R12.64+0x8], R10 ;  /* 0x0000080a0c007986 */ /* 0x0001e8000c101908 */
[----:B------:R-:W2:Y:S01]  /*08a0*/  LDG.E.64 R8, desc[UR8][R4.64] ;  /* 0x0000000804087981 */ /* 0x000ea2000c1e1b00 */
[----:B-1----:R-:W-:Y:S02]  /*08b0*/  VIADD R14, R11, UR4 ;  /* 0x000000040b0e7c36 */ /* 0x002fe40008000000 */
[----:B------:R-:W-:Y:S01]  /*08c0*/  IMAD.MOV.U32 R15, RZ, RZ, RZ ;  /* 0x000000ffff0f7224 */ /* 0x000fe200078e00ff */
[----:B--2---:R-:W-:-:S05]  /*08d0*/  IADD3 R18, P1, PT, R8, R6, RZ ;  /* 0x0000000608127210 */ /* 0x004fca0007f3e0ff */
[----:B------:R-:W-:Y:S01]  /*08e0*/  IMAD.X R19, R9, 0x1, R7, P1 ;  /* 0x0000000109137824 */ /* 0x000fe200008e0607 */
[----:B------:R-:W-:Y:S01]  /*08f0*/  IADD3 R3, P1, PT, R3, 0x4, RZ ;  /* 0x0000000403037810 */ /* 0x000fe20007f3e0ff */
[----:B------:R-:W-:-:S04]  /*0900*/  IMAD.WIDE.U32 R6, R10, UR5, R14 ;  /* 0x000000050a067c25 */ /* 0x000fc8000f8e000e */
[----:B0-----:R-:W-:Y:S01]  /*0910*/  VIADD R10, R7, UR4 ;  /* 0x00000004070a7c36 */ /* 0x001fe20008000000 */
[----:B------:R1:W-:Y:S01]  /*0920*/  STG.E desc[UR8][R18.64+0xc], R6 ;  /* 0x00000c0612007986 */ /* 0x0003e2000c101908 */
[----:B------:R-:W-:Y:S01]  /*0930*/  MOV R8, R6 ;  /* 0x0000000600087202 */ /* 0x000fe20000000f00 */
[----:B------:R-:W-:-:S07]  /*0940*/  IMAD.X R0, RZ, RZ, R0, P1 ;  /* 0x000000ffff007224 */ /* 0x000fce00008e0600 */
.L_x_30:
[----:B------:R-:W-:Y:S05]  /*0950*/  @!P0 EXIT ;  /* 0x000000000000894d */ /* 0x000fea0003800000 */
[----:B------:R-:W-:Y:S02]  /*0960*/  ISETP.NE.U32.AND P0, PT, R16, 0x1, PT ;  /* 0x000000011000780c */ /* 0x000fe40003f05070 */
[----:B------:R-:W-:Y:S02]  /*0970*/  LOP3.LUT R2, R2, 0x1, RZ, 0xc0, !PT ;  /* 0x0000000102027812 */ /* 0x000fe400078ec0ff */
[----:B------:R-:W-:Y:S02]  /*0980*/  ISETP.NE.AND.EX P0, PT, RZ, RZ, PT, P0 ;  /* 0x000000ffff00720c */ /* 0x000fe40003f05300 */
[----:B------:R-:W-:-:S04]  /*0990*/  ISETP.NE.U32.AND P1, PT, R2, 0x1, PT ;  /* 0x000000010200780c */ /* 0x000fc80003f25070 */
[----:B------:R-:W-:-:S07]  /*09a0*/  ISETP.NE.U32.AND.EX P1, PT, RZ, RZ, PT, P1 ;  /* 0x000000ffff00720c */ /* 0x000fce0003f25110 */
[----:B------:R-:W-:Y:S06]  /*09b0*/  @!P0 BRA `(.L_x_31) ;  /* 0x0000000000548947 */ /* 0x000fec0003800000 */
[----:B-1----:R-:W2:Y:S01]  /*09c0*/  LDG.E.64 R6, desc[UR8][R4.64] ;  /* 0x0000000804067981 */ /* 0x002ea2000c1e1b00 */
[----:B------:R-:W1:Y:S01]  /*09d0*/  LDCU UR5, c[0x0][0x380] ;  /* 0x00007000ff0577ac */ /* 0x000e620008000800 */
[C---:B0-----:R-:W-:Y:S01]  /*09e0*/  IMAD.SHL.U32 R9, R3.reuse, 0x4, RZ ;  /* 0x0000000403097824 */ /* 0x041fe200078e00ff */
[----:B------:R-:W-:Y:S01]  /*09f0*/  SHF.L.U64.HI R15, R3, 0x2, R0 ;  /* 0x00000002030f7819 */ /* 0x000fe20000010200 */
[----:B------:R-:W-:Y:S02]  /*0a00*/  IMAD.MOV.U32 R11, RZ, RZ, RZ ;  /* 0x000000ffff0b7224 */ /* 0x000fe400078e00ff */
[----:B-1---5:R-:W-:Y:S01]  /*0a10*/  IMAD.WIDE.U32 R10, R8, UR5, R10 ;  /* 0x00000005080a7c25 */ /* 0x022fe2000f8e000a */
[----:B--2---:R-:W-:-:S05]  /*0a20*/  IADD3 R12, P0, PT, R6, R9, RZ ;  /* 0x00000009060c7210 */ /* 0x004fca0007f1e0ff */
[----:B------:R-:W-:-:S05]  /*0a30*/  IMAD.X R13, R7, 0x1, R15, P0 ;  /* 0x00000001070d7824 */ /* 0x000fca00000e060f */
[----:B------:R0:W-:Y:S04]  /*0a40*/  STG.E desc[UR8][R12.64], R10 ;  /* 0x0000000a0c007986 */ /* 0x0001e8000c101908 */
[----:B------:R-:W2:Y:S01]  /*0a50*/  LDG.E.64 R6, desc[UR8][R4.64] ;  /* 0x0000000804067981 */ /* 0x000ea2000c1e1b00 */
[----:B------:R-:W-:Y:S02]  /*0a60*/  UMOV UR4, URZ ;  /* 0x000000ff00047c82 */ /* 0x000fe40008000000 */
[----:B------:R-:W-:Y:S01]  /*0a70*/  VIADD R8, R11, UR4 ;  /* 0x000000040b087c36 */ /* 0x000fe20008000000 */
[----:B--2---:R-:W-:Y:S01]  /*0a80*/  IADD3 R6, P0, PT, R6, R9, RZ ;  /* 0x0000000906067210 */ /* 0x004fe20007f1e0ff */
[----:B------:R-:W-:-:S04]  /*0a90*/  IMAD.MOV.U32 R9, RZ, RZ, RZ ;  /* 0x000000ffff097224 */ /* 0x000fc800078e00ff */
[----:B------:R-:W-:Y:S01]  /*0aa0*/  IMAD.X R7, R7, 0x1, R15, P0 ;  /* 0x0000000107077824 */ /* 0x000fe200000e060f */
[----:B------:R-:W-:Y:S01]  /*0ab0*/  IADD3 R3, P0, PT, R3, 0x2, RZ ;  /* 0x0000000203037810 */ /* 0x000fe20007f1e0ff */
[----:B------:R-:W-:-:S04]  /*0ac0*/  IMAD.WIDE.U32 R14, R10, UR5, R8 ;  /* 0x000000050a0e7c25 */ /* 0x000fc8000f8e0008 */
[----:B0-----:R-:W-:Y:S01]  /*0ad0*/  VIADD R10, R15, UR4 ;  /* 0x000000040f0a7c36 */ /* 0x001fe20008000000 */
[----:B------:R2:W-:Y:S01]  /*0ae0*/  STG.E desc[UR8][R6.64+0x4], R14 ;  /* 0x0000040e06007986 */ /* 0x0005e2000c101908 */
[----:B------:R-:W-:Y:S02]  /*0af0*/  IMAD.MOV.U32 R8, RZ, RZ, R14 ;  /* 0x000000ffff087224 */ /* 0x000fe400078e000e */
[----:B------:R-:W-:-:S07]  /*0b00*/  IMAD.X R0, RZ, RZ, R0, P0 ;  /* 0x000000ffff007224 */ /* 0x000fce00000e0600 */
.L_x_31:
[----:B------:R-:W-:Y:S05]  /*0b10*/  @P1 EXIT ;  /* 0x000000000000194d */ /* 0x000fea0003800000 */
[----:B------:R-:W3:Y:S01]  /*0b20*/  LDG.E.64 R4, desc[UR8][R4.64] ;  /* 0x0000000804047981 */ /* 0x000ee2000c1e1b00 */
[----:B------:R-:W2:Y:S02]  /*0b30*/  LDCU UR4, c[0x0][0x380] ;  /* 0x00007000ff0477ac */ /* 0x000ea40008000800 */
[----:B--2--5:R-:W-:Y:S01]  /*0b40*/  IMAD R7, R8, UR4, R10 ;  /* 0x0000000408077c24 */ /* 0x024fe2000f8e020a */
[----:B---3--:R-:W-:-:S04]  /*0b50*/  LEA R2, P0, R3, R4, 0x2 ;  /* 0x0000000403027211 */ /* 0x008fc800078010ff */
[----:B------:R-:W-:-:S05]  /*0b60*/  LEA.HI.X R3, R3, R5, R0, 0x2, P0 ;  /* 0x0000000503037211 */ /* 0x000fca00000f1400 */
[----:B------:R-:W-:Y:S01]  /*0b70*/  STG.E desc[UR8][R2.64], R7 ;  /* 0x0000000702007986 */ /* 0x000fe2000c101908 */
[----:B------:R-:W-:Y:S05]  /*0b80*/  EXIT ;  /* 0x000000000000794d */ /* 0x000fea0003800000 */
.L_x_32:
        /* <DEDUP_REMOVED lines=15> */
.L_x_34:


//--------------------- .nv.global.init           --------------------------
	.section	.nv.global.init,"aw",@progbits
.nv.global.init:
	.type		$str$3,@object
	.size		$str$3,($str$1 - $str$3)
$str$3:
        /*0000*/ 	.byte	0x0a, 0x00
	.type		$str$1,@object
	.size		$str$1,($str$2 - $str$1)
$str$1:
        /*0002*/ 	.byte	0x25, 0x64, 0x2c, 0x20, 0x00
	.type		$str$2,@object
	.size		$str$2,($str - $str$2)
$str$2:
        /*0007*/ 	.byte	0x46, 0x6f, 0x75, 0x6e, 0x64, 0x20, 0x69, 0x74, 0x20, 0x61, 0x74, 0x20, 0x25, 0x64, 0x2c, 0x20
        /*0017*/ 	.byte	0x25, 0x6c, 0x75, 0x0a, 0x00
	.type		$str,@object
	.size		$str,(.L_0 - $str)
$str:
        /*001c*/ 	.byte	0x69, 0x3a, 0x20, 0x25, 0x64, 0x2c, 0x20, 0x61, 0x3a, 0x20, 0x25, 0x6c, 0x75, 0x2c, 0x20, 0x6f
        /*002c*/ 	.byte	0x64, 0x64, 0x65, 0x76, 0x65, 0x6e, 0x3a, 0x20, 0x25, 0x6c, 0x75, 0x0a, 0x00
.L_0:


//--------------------- .nv.shared.reserved.0     --------------------------
	.section	.nv.shared.reserved.0,"aw",@nobits
	.weak		__nv_reservedSMEM_offset_0_alias
	.size		__nv_reservedSMEM_offset_0_alias, 0, 64
	.other		__nv_reservedSMEM_offset_0_alias,@"STO_CUDA_RESERVED_SHARED STV_DEFAULT"
__nv_reservedSMEM_offset_0_alias:
	.zero		0
	.zero		64


//--------------------- .nv.constant0.mwc_find_seed_kernel --------------------------
	.section	.nv.constant0.mwc_find_seed_kernel,"a",@progbits
	.sectionflags	@""
	.align	4
.nv.constant0.mwc_find_seed_kernel:
	.zero		952


//--------------------- .nv.constant0.mwc_store_output_kernel --------------------------
	.section	.nv.constant0.mwc_store_output_kernel,"a",@progbits
	.sectionflags	@""
	.align	4
.nv.constant0.mwc_store_output_kernel:
	.zero		944


//--------------------- SYMBOLS --------------------------

	.type		.nv.reservedSmem.offset0,@object
	.size		.nv.reservedSmem.offset0,0x4
	.type		vprintf,@function
